//
// Generated by NVIDIA NVVM Compiler
//
// Compiler Build ID: CL-36424714
// Cuda compilation tools, release 13.0, V13.0.88
// Based on NVVM 20.0.0
//

.version 9.0
.target sm_100
.address_size 64

	// .globl	_Z4initPim
.global .align 4 .b8 precalc_xorwow_matrix[102400];
.global .align 4 .b8 precalc_xorwow_offset_matrix[102400];
.global .align 4 .b8 mrg32k3aM1[2304];
.global .align 4 .b8 mrg32k3aM2[2304];
.global .align 4 .b8 mrg32k3aM1SubSeq[2016];
.global .align 4 .b8 mrg32k3aM2SubSeq[2016];
.global .align 4 .b8 mrg32k3aM1Seq[2304];
.global .align 4 .b8 mrg32k3aM2Seq[2304];
.const .align 8 .b8 __cr_lgamma_table[72];

.visible .entry _Z4initPim(
	.param .u64 .ptr .align 1 _Z4initPim_param_0,
	.param .u64 _Z4initPim_param_1
)
{
	.local .align 8 .b8 	__local_depot0[48];
	.reg .b64 	%SP;
	.reg .b64 	%SPL;
	.reg .pred 	%p<65>;
	.reg .b32 	%r<1221>;
	.reg .b32 	%f<3>;
	.reg .b64 	%rd<28>;

	mov.u64 	%SPL, __local_depot0;
	ld.param.u64 	%rd10, [_Z4initPim_param_0];
	ld.param.u64 	%rd11, [_Z4initPim_param_1];
	mov.u32 	%r548, %ctaid.x;
	mov.u32 	%r549, %ntid.x;
	mov.u32 	%r550, %tid.x;
	mad.lo.s32 	%r1, %r548, %r549, %r550;
	setp.gt.s32 	%p1, %r1, 16777215;
	@%p1 bra 	$L__BB0_119;
	add.u64 	%rd1, %SPL, 0;
	cvt.s64.s32 	%rd2, %r1;
	cvt.u32.u64 	%r551, %rd11;
	xor.b32  	%r552, %r551, -1429050551;
	mul.lo.s32 	%r553, %r552, 1099087573;
	{ .reg .b32 tmp; mov.b64 {tmp, %r554}, %rd11; }
	xor.b32  	%r555, %r554, -136515619;
	mul.lo.s32 	%r556, %r555, -1703105765;
	add.s32 	%r557, %r553, %r556;
	add.s32 	%r2, %r557, 6615241;
	add.s32 	%r954, %r553, 123456789;
	st.local.v2.u32 	[%rd1], {%r2, %r954};
	xor.b32  	%r953, %r553, 362436069;
	add.s32 	%r558, %r556, 521288629;
	st.local.v2.u32 	[%rd1+8], {%r953, %r558};
	xor.b32  	%r559, %r556, 88675123;
	add.s32 	%r950, %r553, 5783321;
	st.local.v2.u32 	[%rd1+16], {%r559, %r950};
	setp.eq.s32 	%p2, %r1, 0;
	@%p2 bra 	$L__BB0_116;
	mov.b32 	%r937, 0;
	mov.u64 	%rd27, %rd2;
$L__BB0_3:
	mov.u64 	%rd3, %rd27;
	and.b64  	%rd4, %rd3, 3;
	setp.eq.s64 	%p3, %rd4, 0;
	@%p3 bra 	$L__BB0_115;
	mul.wide.u32 	%rd13, %r937, 3200;
	mov.u64 	%rd14, precalc_xorwow_matrix;
	add.s64 	%rd5, %rd14, %rd13;
	mov.b32 	%r950, 0;
	mov.u32 	%r951, %r950;
	mov.u32 	%r952, %r950;
	mov.u32 	%r953, %r950;
	mov.u32 	%r954, %r950;
	mov.u32 	%r943, %r950;
$L__BB0_5:
	mul.wide.u32 	%rd15, %r943, 4;
	add.s64 	%rd16, %rd1, %rd15;
	ld.local.u32 	%r16, [%rd16+4];
	shl.b32 	%r17, %r943, 5;
	mov.b32 	%r949, 0;
$L__BB0_6:
	.pragma "nounroll";
	shr.u32 	%r563, %r16, %r949;
	and.b32  	%r564, %r563, 1;
	setp.eq.b32 	%p4, %r564, 1;
	not.pred 	%p5, %p4;
	add.s32 	%r565, %r17, %r949;
	mul.lo.s32 	%r566, %r565, 5;
	mul.wide.u32 	%rd17, %r566, 4;
	add.s64 	%rd6, %rd5, %rd17;
	@%p5 bra 	$L__BB0_8;
	ld.global.u32 	%r567, [%rd6];
	xor.b32  	%r954, %r954, %r567;
	ld.global.u32 	%r568, [%rd6+4];
	xor.b32  	%r953, %r953, %r568;
	ld.global.u32 	%r569, [%rd6+8];
	xor.b32  	%r952, %r952, %r569;
	ld.global.u32 	%r570, [%rd6+12];
	xor.b32  	%r951, %r951, %r570;
	ld.global.u32 	%r571, [%rd6+16];
	xor.b32  	%r950, %r950, %r571;
$L__BB0_8:
	and.b32  	%r573, %r563, 2;
	setp.eq.s32 	%p6, %r573, 0;
	@%p6 bra 	$L__BB0_10;
	ld.global.u32 	%r574, [%rd6+20];
	xor.b32  	%r954, %r954, %r574;
	ld.global.u32 	%r575, [%rd6+24];
	xor.b32  	%r953, %r953, %r575;
	ld.global.u32 	%r576, [%rd6+28];
	xor.b32  	%r952, %r952, %r576;
	ld.global.u32 	%r577, [%rd6+32];
	xor.b32  	%r951, %r951, %r577;
	ld.global.u32 	%r578, [%rd6+36];
	xor.b32  	%r950, %r950, %r578;
$L__BB0_10:
	and.b32  	%r580, %r563, 4;
	setp.eq.s32 	%p7, %r580, 0;
	@%p7 bra 	$L__BB0_12;
	ld.global.u32 	%r581, [%rd6+40];
	xor.b32  	%r954, %r954, %r581;
	ld.global.u32 	%r582, [%rd6+44];
	xor.b32  	%r953, %r953, %r582;
	ld.global.u32 	%r583, [%rd6+48];
	xor.b32  	%r952, %r952, %r583;
	ld.global.u32 	%r584, [%rd6+52];
	xor.b32  	%r951, %r951, %r584;
	ld.global.u32 	%r585, [%rd6+56];
	xor.b32  	%r950, %r950, %r585;
$L__BB0_12:
	and.b32  	%r587, %r563, 8;
	setp.eq.s32 	%p8, %r587, 0;
	@%p8 bra 	$L__BB0_14;
	ld.global.u32 	%r588, [%rd6+60];
	xor.b32  	%r954, %r954, %r588;
	ld.global.u32 	%r589, [%rd6+64];
	xor.b32  	%r953, %r953, %r589;
	ld.global.u32 	%r590, [%rd6+68];
	xor.b32  	%r952, %r952, %r590;
	ld.global.u32 	%r591, [%rd6+72];
	xor.b32  	%r951, %r951, %r591;
	ld.global.u32 	%r592, [%rd6+76];
	xor.b32  	%r950, %r950, %r592;
$L__BB0_14:
	and.b32  	%r594, %r563, 16;
	setp.eq.s32 	%p9, %r594, 0;
	@%p9 bra 	$L__BB0_16;
	ld.global.u32 	%r595, [%rd6+80];
	xor.b32  	%r954, %r954, %r595;
	ld.global.u32 	%r596, [%rd6+84];
	xor.b32  	%r953, %r953, %r596;
	ld.global.u32 	%r597, [%rd6+88];
	xor.b32  	%r952, %r952, %r597;
	ld.global.u32 	%r598, [%rd6+92];
	xor.b32  	%r951, %r951, %r598;
	ld.global.u32 	%r599, [%rd6+96];
	xor.b32  	%r950, %r950, %r599;
$L__BB0_16:
	and.b32  	%r601, %r563, 32;
	setp.eq.s32 	%p10, %r601, 0;
	@%p10 bra 	$L__BB0_18;
	ld.global.u32 	%r602, [%rd6+100];
	xor.b32  	%r954, %r954, %r602;
	ld.global.u32 	%r603, [%rd6+104];
	xor.b32  	%r953, %r953, %r603;
	ld.global.u32 	%r604, [%rd6+108];
	xor.b32  	%r952, %r952, %r604;
	ld.global.u32 	%r605, [%rd6+112];
	xor.b32  	%r951, %r951, %r605;
	ld.global.u32 	%r606, [%rd6+116];
	xor.b32  	%r950, %r950, %r606;
$L__BB0_18:
	and.b32  	%r608, %r563, 64;
	setp.eq.s32 	%p11, %r608, 0;
	@%p11 bra 	$L__BB0_20;
	ld.global.u32 	%r609, [%rd6+120];
	xor.b32  	%r954, %r954, %r609;
	ld.global.u32 	%r610, [%rd6+124];
	xor.b32  	%r953, %r953, %r610;
	ld.global.u32 	%r611, [%rd6+128];
	xor.b32  	%r952, %r952, %r611;
	ld.global.u32 	%r612, [%rd6+132];
	xor.b32  	%r951, %r951, %r612;
	ld.global.u32 	%r613, [%rd6+136];
	xor.b32  	%r950, %r950, %r613;
$L__BB0_20:
	and.b32  	%r615, %r563, 128;
	setp.eq.s32 	%p12, %r615, 0;
	@%p12 bra 	$L__BB0_22;
	ld.global.u32 	%r616, [%rd6+140];
	xor.b32  	%r954, %r954, %r616;
	ld.global.u32 	%r617, [%rd6+144];
	xor.b32  	%r953, %r953, %r617;
	ld.global.u32 	%r618, [%rd6+148];
	xor.b32  	%r952, %r952, %r618;
	ld.global.u32 	%r619, [%rd6+152];
	xor.b32  	%r951, %r951, %r619;
	ld.global.u32 	%r620, [%rd6+156];
	xor.b32  	%r950, %r950, %r620;
$L__BB0_22:
	and.b32  	%r622, %r563, 256;
	setp.eq.s32 	%p13, %r622, 0;
	@%p13 bra 	$L__BB0_24;
	ld.global.u32 	%r623, [%rd6+160];
	xor.b32  	%r954, %r954, %r623;
	ld.global.u32 	%r624, [%rd6+164];
	xor.b32  	%r953, %r953, %r624;
	ld.global.u32 	%r625, [%rd6+168];
	xor.b32  	%r952, %r952, %r625;
	ld.global.u32 	%r626, [%rd6+172];
	xor.b32  	%r951, %r951, %r626;
	ld.global.u32 	%r627, [%rd6+176];
	xor.b32  	%r950, %r950, %r627;
$L__BB0_24:
	and.b32  	%r629, %r563, 512;
	setp.eq.s32 	%p14, %r629, 0;
	@%p14 bra 	$L__BB0_26;
	ld.global.u32 	%r630, [%rd6+180];
	xor.b32  	%r954, %r954, %r630;
	ld.global.u32 	%r631, [%rd6+184];
	xor.b32  	%r953, %r953, %r631;
	ld.global.u32 	%r632, [%rd6+188];
	xor.b32  	%r952, %r952, %r632;
	ld.global.u32 	%r633, [%rd6+192];
	xor.b32  	%r951, %r951, %r633;
	ld.global.u32 	%r634, [%rd6+196];
	xor.b32  	%r950, %r950, %r634;
$L__BB0_26:
	and.b32  	%r636, %r563, 1024;
	setp.eq.s32 	%p15, %r636, 0;
	@%p15 bra 	$L__BB0_28;
	ld.global.u32 	%r637, [%rd6+200];
	xor.b32  	%r954, %r954, %r637;
	ld.global.u32 	%r638, [%rd6+204];
	xor.b32  	%r953, %r953, %r638;
	ld.global.u32 	%r639, [%rd6+208];
	xor.b32  	%r952, %r952, %r639;
	ld.global.u32 	%r640, [%rd6+212];
	xor.b32  	%r951, %r951, %r640;
	ld.global.u32 	%r641, [%rd6+216];
	xor.b32  	%r950, %r950, %r641;
$L__BB0_28:
	and.b32  	%r643, %r563, 2048;
	setp.eq.s32 	%p16, %r643, 0;
	@%p16 bra 	$L__BB0_30;
	ld.global.u32 	%r644, [%rd6+220];
	xor.b32  	%r954, %r954, %r644;
	ld.global.u32 	%r645, [%rd6+224];
	xor.b32  	%r953, %r953, %r645;
	ld.global.u32 	%r646, [%rd6+228];
	xor.b32  	%r952, %r952, %r646;
	ld.global.u32 	%r647, [%rd6+232];
	xor.b32  	%r951, %r951, %r647;
	ld.global.u32 	%r648, [%rd6+236];
	xor.b32  	%r950, %r950, %r648;
$L__BB0_30:
	and.b32  	%r650, %r563, 4096;
	setp.eq.s32 	%p17, %r650, 0;
	@%p17 bra 	$L__BB0_32;
	ld.global.u32 	%r651, [%rd6+240];
	xor.b32  	%r954, %r954, %r651;
	ld.global.u32 	%r652, [%rd6+244];
	xor.b32  	%r953, %r953, %r652;
	ld.global.u32 	%r653, [%rd6+248];
	xor.b32  	%r952, %r952, %r653;
	ld.global.u32 	%r654, [%rd6+252];
	xor.b32  	%r951, %r951, %r654;
	ld.global.u32 	%r655, [%rd6+256];
	xor.b32  	%r950, %r950, %r655;
$L__BB0_32:
	and.b32  	%r657, %r563, 8192;
	setp.eq.s32 	%p18, %r657, 0;
	@%p18 bra 	$L__BB0_34;
	ld.global.u32 	%r658, [%rd6+260];
	xor.b32  	%r954, %r954, %r658;
	ld.global.u32 	%r659, [%rd6+264];
	xor.b32  	%r953, %r953, %r659;
	ld.global.u32 	%r660, [%rd6+268];
	xor.b32  	%r952, %r952, %r660;
	ld.global.u32 	%r661, [%rd6+272];
	xor.b32  	%r951, %r951, %r661;
	ld.global.u32 	%r662, [%rd6+276];
	xor.b32  	%r950, %r950, %r662;
$L__BB0_34:
	and.b32  	%r664, %r563, 16384;
	setp.eq.s32 	%p19, %r664, 0;
	@%p19 bra 	$L__BB0_36;
	ld.global.u32 	%r665, [%rd6+280];
	xor.b32  	%r954, %r954, %r665;
	ld.global.u32 	%r666, [%rd6+284];
	xor.b32  	%r953, %r953, %r666;
	ld.global.u32 	%r667, [%rd6+288];
	xor.b32  	%r952, %r952, %r667;
	ld.global.u32 	%r668, [%rd6+292];
	xor.b32  	%r951, %r951, %r668;
	ld.global.u32 	%r669, [%rd6+296];
	xor.b32  	%r950, %r950, %r669;
$L__BB0_36:
	and.b32  	%r671, %r563, 32768;
	setp.eq.s32 	%p20, %r671, 0;
	@%p20 bra 	$L__BB0_38;
	ld.global.u32 	%r672, [%rd6+300];
	xor.b32  	%r954, %r954, %r672;
	ld.global.u32 	%r673, [%rd6+304];
	xor.b32  	%r953, %r953, %r673;
	ld.global.u32 	%r674, [%rd6+308];
	xor.b32  	%r952, %r952, %r674;
	ld.global.u32 	%r675, [%rd6+312];
	xor.b32  	%r951, %r951, %r675;
	ld.global.u32 	%r676, [%rd6+316];
	xor.b32  	%r950, %r950, %r676;
$L__BB0_38:
	add.s32 	%r949, %r949, 16;
	setp.ne.s32 	%p21, %r949, 32;
	@%p21 bra 	$L__BB0_6;
	mad.lo.s32 	%r677, %r943, -31, %r17;
	add.s32 	%r943, %r677, 1;
	setp.ne.s32 	%p22, %r943, 5;
	@%p22 bra 	$L__BB0_5;
	st.local.u32 	[%rd1+4], %r954;
	st.local.v2.u32 	[%rd1+8], {%r953, %r952};
	st.local.v2.u32 	[%rd1+16], {%r951, %r950};
	setp.eq.s64 	%p23, %rd4, 1;
	@%p23 bra 	$L__BB0_115;
	mov.b32 	%r950, 0;
	mov.u32 	%r1043, %r950;
	mov.u32 	%r1044, %r950;
	mov.u32 	%r953, %r950;
	mov.u32 	%r954, %r950;
	mov.u32 	%r1035, %r950;
$L__BB0_42:
	mul.wide.u32 	%rd18, %r1035, 4;
	add.s64 	%rd19, %rd1, %rd18;
	ld.local.u32 	%r192, [%rd19+4];
	shl.b32 	%r193, %r1035, 5;
	mov.b32 	%r1041, 0;
$L__BB0_43:
	.pragma "nounroll";
	shr.u32 	%r680, %r192, %r1041;
	and.b32  	%r681, %r680, 1;
	setp.eq.b32 	%p24, %r681, 1;
	not.pred 	%p25, %p24;
	add.s32 	%r682, %r193, %r1041;
	mul.lo.s32 	%r683, %r682, 5;
	mul.wide.u32 	%rd20, %r683, 4;
	add.s64 	%rd7, %rd5, %rd20;
	@%p25 bra 	$L__BB0_45;
	ld.global.u32 	%r684, [%rd7];
	xor.b32  	%r954, %r954, %r684;
	ld.global.u32 	%r685, [%rd7+4];
	xor.b32  	%r953, %r953, %r685;
	ld.global.u32 	%r686, [%rd7+8];
	xor.b32  	%r1044, %r1044, %r686;
	ld.global.u32 	%r687, [%rd7+12];
	xor.b32  	%r1043, %r1043, %r687;
	ld.global.u32 	%r688, [%rd7+16];
	xor.b32  	%r950, %r950, %r688;
$L__BB0_45:
	and.b32  	%r690, %r680, 2;
	setp.eq.s32 	%p26, %r690, 0;
	@%p26 bra 	$L__BB0_47;
	ld.global.u32 	%r691, [%rd7+20];
	xor.b32  	%r954, %r954, %r691;
	ld.global.u32 	%r692, [%rd7+24];
	xor.b32  	%r953, %r953, %r692;
	ld.global.u32 	%r693, [%rd7+28];
	xor.b32  	%r1044, %r1044, %r693;
	ld.global.u32 	%r694, [%rd7+32];
	xor.b32  	%r1043, %r1043, %r694;
	ld.global.u32 	%r695, [%rd7+36];
	xor.b32  	%r950, %r950, %r695;
$L__BB0_47:
	and.b32  	%r697, %r680, 4;
	setp.eq.s32 	%p27, %r697, 0;
	@%p27 bra 	$L__BB0_49;
	ld.global.u32 	%r698, [%rd7+40];
	xor.b32  	%r954, %r954, %r698;
	ld.global.u32 	%r699, [%rd7+44];
	xor.b32  	%r953, %r953, %r699;
	ld.global.u32 	%r700, [%rd7+48];
	xor.b32  	%r1044, %r1044, %r700;
	ld.global.u32 	%r701, [%rd7+52];
	xor.b32  	%r1043, %r1043, %r701;
	ld.global.u32 	%r702, [%rd7+56];
	xor.b32  	%r950, %r950, %r702;
$L__BB0_49:
	and.b32  	%r704, %r680, 8;
	setp.eq.s32 	%p28, %r704, 0;
	@%p28 bra 	$L__BB0_51;
	ld.global.u32 	%r705, [%rd7+60];
	xor.b32  	%r954, %r954, %r705;
	ld.global.u32 	%r706, [%rd7+64];
	xor.b32  	%r953, %r953, %r706;
	ld.global.u32 	%r707, [%rd7+68];
	xor.b32  	%r1044, %r1044, %r707;
	ld.global.u32 	%r708, [%rd7+72];
	xor.b32  	%r1043, %r1043, %r708;
	ld.global.u32 	%r709, [%rd7+76];
	xor.b32  	%r950, %r950, %r709;
$L__BB0_51:
	and.b32  	%r711, %r680, 16;
	setp.eq.s32 	%p29, %r711, 0;
	@%p29 bra 	$L__BB0_53;
	ld.global.u32 	%r712, [%rd7+80];
	xor.b32  	%r954, %r954, %r712;
	ld.global.u32 	%r713, [%rd7+84];
	xor.b32  	%r953, %r953, %r713;
	ld.global.u32 	%r714, [%rd7+88];
	xor.b32  	%r1044, %r1044, %r714;
	ld.global.u32 	%r715, [%rd7+92];
	xor.b32  	%r1043, %r1043, %r715;
	ld.global.u32 	%r716, [%rd7+96];
	xor.b32  	%r950, %r950, %r716;
$L__BB0_53:
	and.b32  	%r718, %r680, 32;
	setp.eq.s32 	%p30, %r718, 0;
	@%p30 bra 	$L__BB0_55;
	ld.global.u32 	%r719, [%rd7+100];
	xor.b32  	%r954, %r954, %r719;
	ld.global.u32 	%r720, [%rd7+104];
	xor.b32  	%r953, %r953, %r720;
	ld.global.u32 	%r721, [%rd7+108];
	xor.b32  	%r1044, %r1044, %r721;
	ld.global.u32 	%r722, [%rd7+112];
	xor.b32  	%r1043, %r1043, %r722;
	ld.global.u32 	%r723, [%rd7+116];
	xor.b32  	%r950, %r950, %r723;
$L__BB0_55:
	and.b32  	%r725, %r680, 64;
	setp.eq.s32 	%p31, %r725, 0;
	@%p31 bra 	$L__BB0_57;
	ld.global.u32 	%r726, [%rd7+120];
	xor.b32  	%r954, %r954, %r726;
	ld.global.u32 	%r727, [%rd7+124];
	xor.b32  	%r953, %r953, %r727;
	ld.global.u32 	%r728, [%rd7+128];
	xor.b32  	%r1044, %r1044, %r728;
	ld.global.u32 	%r729, [%rd7+132];
	xor.b32  	%r1043, %r1043, %r729;
	ld.global.u32 	%r730, [%rd7+136];
	xor.b32  	%r950, %r950, %r730;
$L__BB0_57:
	and.b32  	%r732, %r680, 128;
	setp.eq.s32 	%p32, %r732, 0;
	@%p32 bra 	$L__BB0_59;
	ld.global.u32 	%r733, [%rd7+140];
	xor.b32  	%r954, %r954, %r733;
	ld.global.u32 	%r734, [%rd7+144];
	xor.b32  	%r953, %r953, %r734;
	ld.global.u32 	%r735, [%rd7+148];
	xor.b32  	%r1044, %r1044, %r735;
	ld.global.u32 	%r736, [%rd7+152];
	xor.b32  	%r1043, %r1043, %r736;
	ld.global.u32 	%r737, [%rd7+156];
	xor.b32  	%r950, %r950, %r737;
$L__BB0_59:
	and.b32  	%r739, %r680, 256;
	setp.eq.s32 	%p33, %r739, 0;
	@%p33 bra 	$L__BB0_61;
	ld.global.u32 	%r740, [%rd7+160];
	xor.b32  	%r954, %r954, %r740;
	ld.global.u32 	%r741, [%rd7+164];
	xor.b32  	%r953, %r953, %r741;
	ld.global.u32 	%r742, [%rd7+168];
	xor.b32  	%r1044, %r1044, %r742;
	ld.global.u32 	%r743, [%rd7+172];
	xor.b32  	%r1043, %r1043, %r743;
	ld.global.u32 	%r744, [%rd7+176];
	xor.b32  	%r950, %r950, %r744;
$L__BB0_61:
	and.b32  	%r746, %r680, 512;
	setp.eq.s32 	%p34, %r746, 0;
	@%p34 bra 	$L__BB0_63;
	ld.global.u32 	%r747, [%rd7+180];
	xor.b32  	%r954, %r954, %r747;
	ld.global.u32 	%r748, [%rd7+184];
	xor.b32  	%r953, %r953, %r748;
	ld.global.u32 	%r749, [%rd7+188];
	xor.b32  	%r1044, %r1044, %r749;
	ld.global.u32 	%r750, [%rd7+192];
	xor.b32  	%r1043, %r1043, %r750;
	ld.global.u32 	%r751, [%rd7+196];
	xor.b32  	%r950, %r950, %r751;
$L__BB0_63:
	and.b32  	%r753, %r680, 1024;
	setp.eq.s32 	%p35, %r753, 0;
	@%p35 bra 	$L__BB0_65;
	ld.global.u32 	%r754, [%rd7+200];
	xor.b32  	%r954, %r954, %r754;
	ld.global.u32 	%r755, [%rd7+204];
	xor.b32  	%r953, %r953, %r755;
	ld.global.u32 	%r756, [%rd7+208];
	xor.b32  	%r1044, %r1044, %r756;
	ld.global.u32 	%r757, [%rd7+212];
	xor.b32  	%r1043, %r1043, %r757;
	ld.global.u32 	%r758, [%rd7+216];
	xor.b32  	%r950, %r950, %r758;
$L__BB0_65:
	and.b32  	%r760, %r680, 2048;
	setp.eq.s32 	%p36, %r760, 0;
	@%p36 bra 	$L__BB0_67;
	ld.global.u32 	%r761, [%rd7+220];
	xor.b32  	%r954, %r954, %r761;
	ld.global.u32 	%r762, [%rd7+224];
	xor.b32  	%r953, %r953, %r762;
	ld.global.u32 	%r763, [%rd7+228];
	xor.b32  	%r1044, %r1044, %r763;
	ld.global.u32 	%r764, [%rd7+232];
	xor.b32  	%r1043, %r1043, %r764;
	ld.global.u32 	%r765, [%rd7+236];
	xor.b32  	%r950, %r950, %r765;
$L__BB0_67:
	and.b32  	%r767, %r680, 4096;
	setp.eq.s32 	%p37, %r767, 0;
	@%p37 bra 	$L__BB0_69;
	ld.global.u32 	%r768, [%rd7+240];
	xor.b32  	%r954, %r954, %r768;
	ld.global.u32 	%r769, [%rd7+244];
	xor.b32  	%r953, %r953, %r769;
	ld.global.u32 	%r770, [%rd7+248];
	xor.b32  	%r1044, %r1044, %r770;
	ld.global.u32 	%r771, [%rd7+252];
	xor.b32  	%r1043, %r1043, %r771;
	ld.global.u32 	%r772, [%rd7+256];
	xor.b32  	%r950, %r950, %r772;
$L__BB0_69:
	and.b32  	%r774, %r680, 8192;
	setp.eq.s32 	%p38, %r774, 0;
	@%p38 bra 	$L__BB0_71;
	ld.global.u32 	%r775, [%rd7+260];
	xor.b32  	%r954, %r954, %r775;
	ld.global.u32 	%r776, [%rd7+264];
	xor.b32  	%r953, %r953, %r776;
	ld.global.u32 	%r777, [%rd7+268];
	xor.b32  	%r1044, %r1044, %r777;
	ld.global.u32 	%r778, [%rd7+272];
	xor.b32  	%r1043, %r1043, %r778;
	ld.global.u32 	%r779, [%rd7+276];
	xor.b32  	%r950, %r950, %r779;
$L__BB0_71:
	and.b32  	%r781, %r680, 16384;
	setp.eq.s32 	%p39, %r781, 0;
	@%p39 bra 	$L__BB0_73;
	ld.global.u32 	%r782, [%rd7+280];
	xor.b32  	%r954, %r954, %r782;
	ld.global.u32 	%r783, [%rd7+284];
	xor.b32  	%r953, %r953, %r783;
	ld.global.u32 	%r784, [%rd7+288];
	xor.b32  	%r1044, %r1044, %r784;
	ld.global.u32 	%r785, [%rd7+292];
	xor.b32  	%r1043, %r1043, %r785;
	ld.global.u32 	%r786, [%rd7+296];
	xor.b32  	%r950, %r950, %r786;
$L__BB0_73:
	and.b32  	%r788, %r680, 32768;
	setp.eq.s32 	%p40, %r788, 0;
	@%p40 bra 	$L__BB0_75;
	ld.global.u32 	%r789, [%rd7+300];
	xor.b32  	%r954, %r954, %r789;
	ld.global.u32 	%r790, [%rd7+304];
	xor.b32  	%r953, %r953, %r790;
	ld.global.u32 	%r791, [%rd7+308];
	xor.b32  	%r1044, %r1044, %r791;
	ld.global.u32 	%r792, [%rd7+312];
	xor.b32  	%r1043, %r1043, %r792;
	ld.global.u32 	%r793, [%rd7+316];
	xor.b32  	%r950, %r950, %r793;
$L__BB0_75:
	add.s32 	%r1041, %r1041, 16;
	setp.ne.s32 	%p41, %r1041, 32;
	@%p41 bra 	$L__BB0_43;
	mad.lo.s32 	%r794, %r1035, -31, %r193;
	add.s32 	%r1035, %r794, 1;
	setp.ne.s32 	%p42, %r1035, 5;
	@%p42 bra 	$L__BB0_42;
	st.local.u32 	[%rd1+4], %r954;
	st.local.v2.u32 	[%rd1+8], {%r953, %r1044};
	st.local.v2.u32 	[%rd1+16], {%r1043, %r950};
	setp.ne.s64 	%p43, %rd4, 3;
	@%p43 bra 	$L__BB0_115;
	mov.b32 	%r950, 0;
	mov.u32 	%r1135, %r950;
	mov.u32 	%r1136, %r950;
	mov.u32 	%r953, %r950;
	mov.u32 	%r954, %r950;
	mov.u32 	%r1127, %r950;
$L__BB0_79:
	mul.wide.u32 	%rd21, %r1127, 4;
	add.s64 	%rd22, %rd1, %rd21;
	ld.local.u32 	%r368, [%rd22+4];
	shl.b32 	%r369, %r1127, 5;
	mov.b32 	%r1133, 0;
$L__BB0_80:
	.pragma "nounroll";
	shr.u32 	%r797, %r368, %r1133;
	and.b32  	%r798, %r797, 1;
	setp.eq.b32 	%p44, %r798, 1;
	not.pred 	%p45, %p44;
	add.s32 	%r799, %r369, %r1133;
	mul.lo.s32 	%r800, %r799, 5;
	mul.wide.u32 	%rd23, %r800, 4;
	add.s64 	%rd8, %rd5, %rd23;
	@%p45 bra 	$L__BB0_82;
	ld.global.u32 	%r801, [%rd8];
	xor.b32  	%r954, %r954, %r801;
	ld.global.u32 	%r802, [%rd8+4];
	xor.b32  	%r953, %r953, %r802;
	ld.global.u32 	%r803, [%rd8+8];
	xor.b32  	%r1136, %r1136, %r803;
	ld.global.u32 	%r804, [%rd8+12];
	xor.b32  	%r1135, %r1135, %r804;
	ld.global.u32 	%r805, [%rd8+16];
	xor.b32  	%r950, %r950, %r805;
$L__BB0_82:
	and.b32  	%r807, %r797, 2;
	setp.eq.s32 	%p46, %r807, 0;
	@%p46 bra 	$L__BB0_84;
	ld.global.u32 	%r808, [%rd8+20];
	xor.b32  	%r954, %r954, %r808;
	ld.global.u32 	%r809, [%rd8+24];
	xor.b32  	%r953, %r953, %r809;
	ld.global.u32 	%r810, [%rd8+28];
	xor.b32  	%r1136, %r1136, %r810;
	ld.global.u32 	%r811, [%rd8+32];
	xor.b32  	%r1135, %r1135, %r811;
	ld.global.u32 	%r812, [%rd8+36];
	xor.b32  	%r950, %r950, %r812;
$L__BB0_84:
	and.b32  	%r814, %r797, 4;
	setp.eq.s32 	%p47, %r814, 0;
	@%p47 bra 	$L__BB0_86;
	ld.global.u32 	%r815, [%rd8+40];
	xor.b32  	%r954, %r954, %r815;
	ld.global.u32 	%r816, [%rd8+44];
	xor.b32  	%r953, %r953, %r816;
	ld.global.u32 	%r817, [%rd8+48];
	xor.b32  	%r1136, %r1136, %r817;
	ld.global.u32 	%r818, [%rd8+52];
	xor.b32  	%r1135, %r1135, %r818;
	ld.global.u32 	%r819, [%rd8+56];
	xor.b32  	%r950, %r950, %r819;
$L__BB0_86:
	and.b32  	%r821, %r797, 8;
	setp.eq.s32 	%p48, %r821, 0;
	@%p48 bra 	$L__BB0_88;
	ld.global.u32 	%r822, [%rd8+60];
	xor.b32  	%r954, %r954, %r822;
	ld.global.u32 	%r823, [%rd8+64];
	xor.b32  	%r953, %r953, %r823;
	ld.global.u32 	%r824, [%rd8+68];
	xor.b32  	%r1136, %r1136, %r824;
	ld.global.u32 	%r825, [%rd8+72];
	xor.b32  	%r1135, %r1135, %r825;
	ld.global.u32 	%r826, [%rd8+76];
	xor.b32  	%r950, %r950, %r826;
$L__BB0_88:
	and.b32  	%r828, %r797, 16;
	setp.eq.s32 	%p49, %r828, 0;
	@%p49 bra 	$L__BB0_90;
	ld.global.u32 	%r829, [%rd8+80];
	xor.b32  	%r954, %r954, %r829;
	ld.global.u32 	%r830, [%rd8+84];
	xor.b32  	%r953, %r953, %r830;
	ld.global.u32 	%r831, [%rd8+88];
	xor.b32  	%r1136, %r1136, %r831;
	ld.global.u32 	%r832, [%rd8+92];
	xor.b32  	%r1135, %r1135, %r832;
	ld.global.u32 	%r833, [%rd8+96];
	xor.b32  	%r950, %r950, %r833;
$L__BB0_90:
	and.b32  	%r835, %r797, 32;
	setp.eq.s32 	%p50, %r835, 0;
	@%p50 bra 	$L__BB0_92;
	ld.global.u32 	%r836, [%rd8+100];
	xor.b32  	%r954, %r954, %r836;
	ld.global.u32 	%r837, [%rd8+104];
	xor.b32  	%r953, %r953, %r837;
	ld.global.u32 	%r838, [%rd8+108];
	xor.b32  	%r1136, %r1136, %r838;
	ld.global.u32 	%r839, [%rd8+112];
	xor.b32  	%r1135, %r1135, %r839;
	ld.global.u32 	%r840, [%rd8+116];
	xor.b32  	%r950, %r950, %r840;
$L__BB0_92:
	and.b32  	%r842, %r797, 64;
	setp.eq.s32 	%p51, %r842, 0;
	@%p51 bra 	$L__BB0_94;
	ld.global.u32 	%r843, [%rd8+120];
	xor.b32  	%r954, %r954, %r843;
	ld.global.u32 	%r844, [%rd8+124];
	xor.b32  	%r953, %r953, %r844;
	ld.global.u32 	%r845, [%rd8+128];
	xor.b32  	%r1136, %r1136, %r845;
	ld.global.u32 	%r846, [%rd8+132];
	xor.b32  	%r1135, %r1135, %r846;
	ld.global.u32 	%r847, [%rd8+136];
	xor.b32  	%r950, %r950, %r847;
$L__BB0_94:
	and.b32  	%r849, %r797, 128;
	setp.eq.s32 	%p52, %r849, 0;
	@%p52 bra 	$L__BB0_96;
	ld.global.u32 	%r850, [%rd8+140];
	xor.b32  	%r954, %r954, %r850;
	ld.global.u32 	%r851, [%rd8+144];
	xor.b32  	%r953, %r953, %r851;
	ld.global.u32 	%r852, [%rd8+148];
	xor.b32  	%r1136, %r1136, %r852;
	ld.global.u32 	%r853, [%rd8+152];
	xor.b32  	%r1135, %r1135, %r853;
	ld.global.u32 	%r854, [%rd8+156];
	xor.b32  	%r950, %r950, %r854;
$L__BB0_96:
	and.b32  	%r856, %r797, 256;
	setp.eq.s32 	%p53, %r856, 0;
	@%p53 bra 	$L__BB0_98;
	ld.global.u32 	%r857, [%rd8+160];
	xor.b32  	%r954, %r954, %r857;
	ld.global.u32 	%r858, [%rd8+164];
	xor.b32  	%r953, %r953, %r858;
	ld.global.u32 	%r859, [%rd8+168];
	xor.b32  	%r1136, %r1136, %r859;
	ld.global.u32 	%r860, [%rd8+172];
	xor.b32  	%r1135, %r1135, %r860;
	ld.global.u32 	%r861, [%rd8+176];
	xor.b32  	%r950, %r950, %r861;
$L__BB0_98:
	and.b32  	%r863, %r797, 512;
	setp.eq.s32 	%p54, %r863, 0;
	@%p54 bra 	$L__BB0_100;
	ld.global.u32 	%r864, [%rd8+180];
	xor.b32  	%r954, %r954, %r864;
	ld.global.u32 	%r865, [%rd8+184];
	xor.b32  	%r953, %r953, %r865;
	ld.global.u32 	%r866, [%rd8+188];
	xor.b32  	%r1136, %r1136, %r866;
	ld.global.u32 	%r867, [%rd8+192];
	xor.b32  	%r1135, %r1135, %r867;
	ld.global.u32 	%r868, [%rd8+196];
	xor.b32  	%r950, %r950, %r868;
$L__BB0_100:
	and.b32  	%r870, %r797, 1024;
	setp.eq.s32 	%p55, %r870, 0;
	@%p55 bra 	$L__BB0_102;
	ld.global.u32 	%r871, [%rd8+200];
	xor.b32  	%r954, %r954, %r871;
	ld.global.u32 	%r872, [%rd8+204];
	xor.b32  	%r953, %r953, %r872;
	ld.global.u32 	%r873, [%rd8+208];
	xor.b32  	%r1136, %r1136, %r873;
	ld.global.u32 	%r874, [%rd8+212];
	xor.b32  	%r1135, %r1135, %r874;
	ld.global.u32 	%r875, [%rd8+216];
	xor.b32  	%r950, %r950, %r875;
$L__BB0_102:
	and.b32  	%r877, %r797, 2048;
	setp.eq.s32 	%p56, %r877, 0;
	@%p56 bra 	$L__BB0_104;
	ld.global.u32 	%r878, [%rd8+220];
	xor.b32  	%r954, %r954, %r878;
	ld.global.u32 	%r879, [%rd8+224];
	xor.b32  	%r953, %r953, %r879;
	ld.global.u32 	%r880, [%rd8+228];
	xor.b32  	%r1136, %r1136, %r880;
	ld.global.u32 	%r881, [%rd8+232];
	xor.b32  	%r1135, %r1135, %r881;
	ld.global.u32 	%r882, [%rd8+236];
	xor.b32  	%r950, %r950, %r882;
$L__BB0_104:
	and.b32  	%r884, %r797, 4096;
	setp.eq.s32 	%p57, %r884, 0;
	@%p57 bra 	$L__BB0_106;
	ld.global.u32 	%r885, [%rd8+240];
	xor.b32  	%r954, %r954, %r885;
	ld.global.u32 	%r886, [%rd8+244];
	xor.b32  	%r953, %r953, %r886;
	ld.global.u32 	%r887, [%rd8+248];
	xor.b32  	%r1136, %r1136, %r887;
	ld.global.u32 	%r888, [%rd8+252];
	xor.b32  	%r1135, %r1135, %r888;
	ld.global.u32 	%r889, [%rd8+256];
	xor.b32  	%r950, %r950, %r889;
$L__BB0_106:
	and.b32  	%r891, %r797, 8192;
	setp.eq.s32 	%p58, %r891, 0;
	@%p58 bra 	$L__BB0_108;
	ld.global.u32 	%r892, [%rd8+260];
	xor.b32  	%r954, %r954, %r892;
	ld.global.u32 	%r893, [%rd8+264];
	xor.b32  	%r953, %r953, %r893;
	ld.global.u32 	%r894, [%rd8+268];
	xor.b32  	%r1136, %r1136, %r894;
	ld.global.u32 	%r895, [%rd8+272];
	xor.b32  	%r1135, %r1135, %r895;
	ld.global.u32 	%r896, [%rd8+276];
	xor.b32  	%r950, %r950, %r896;
$L__BB0_108:
	and.b32  	%r898, %r797, 16384;
	setp.eq.s32 	%p59, %r898, 0;
	@%p59 bra 	$L__BB0_110;
	ld.global.u32 	%r899, [%rd8+280];
	xor.b32  	%r954, %r954, %r899;
	ld.global.u32 	%r900, [%rd8+284];
	xor.b32  	%r953, %r953, %r900;
	ld.global.u32 	%r901, [%rd8+288];
	xor.b32  	%r1136, %r1136, %r901;
	ld.global.u32 	%r902, [%rd8+292];
	xor.b32  	%r1135, %r1135, %r902;
	ld.global.u32 	%r903, [%rd8+296];
	xor.b32  	%r950, %r950, %r903;
$L__BB0_110:
	and.b32  	%r905, %r797, 32768;
	setp.eq.s32 	%p60, %r905, 0;
	@%p60 bra 	$L__BB0_112;
	ld.global.u32 	%r906, [%rd8+300];
	xor.b32  	%r954, %r954, %r906;
	ld.global.u32 	%r907, [%rd8+304];
	xor.b32  	%r953, %r953, %r907;
	ld.global.u32 	%r908, [%rd8+308];
	xor.b32  	%r1136, %r1136, %r908;
	ld.global.u32 	%r909, [%rd8+312];
	xor.b32  	%r1135, %r1135, %r909;
	ld.global.u32 	%r910, [%rd8+316];
	xor.b32  	%r950, %r950, %r910;
$L__BB0_112:
	add.s32 	%r1133, %r1133, 16;
	setp.ne.s32 	%p61, %r1133, 32;
	@%p61 bra 	$L__BB0_80;
	mad.lo.s32 	%r911, %r1127, -31, %r369;
	add.s32 	%r1127, %r911, 1;
	setp.ne.s32 	%p62, %r1127, 5;
	@%p62 bra 	$L__BB0_79;
	st.local.u32 	[%rd1+4], %r954;
	st.local.v2.u32 	[%rd1+8], {%r953, %r1136};
	st.local.v2.u32 	[%rd1+16], {%r1135, %r950};
$L__BB0_115:
	shr.u64 	%rd27, %rd3, 2;
	add.s32 	%r937, %r937, 1;
	setp.gt.u64 	%p63, %rd3, 3;
	@%p63 bra 	$L__BB0_3;
$L__BB0_116:
	shr.u32 	%r913, %r954, 2;
	xor.b32  	%r914, %r913, %r954;
	shl.b32 	%r915, %r950, 4;
	shl.b32 	%r916, %r914, 1;
	xor.b32  	%r917, %r916, %r915;
	xor.b32  	%r918, %r917, %r914;
	xor.b32  	%r545, %r918, %r950;
	add.s32 	%r919, %r2, %r545;
	add.s32 	%r920, %r919, 362437;
	cvt.rn.f32.u32 	%f1, %r920;
	fma.rn.f32 	%f2, %f1, 0f2F800000, 0f2F000000;
	setp.gtu.f32 	%p64, %f2, 0f3DCCCCCD;
	mov.b32 	%r1220, 0;
	@%p64 bra 	$L__BB0_118;
	shr.u32 	%r921, %r953, 2;
	xor.b32  	%r922, %r921, %r953;
	shl.b32 	%r923, %r545, 4;
	shl.b32 	%r924, %r922, 1;
	xor.b32  	%r925, %r924, %r923;
	xor.b32  	%r926, %r925, %r922;
	xor.b32  	%r927, %r926, %r545;
	add.s32 	%r928, %r2, %r927;
	add.s32 	%r929, %r928, 724874;
	mul.hi.u32 	%r930, %r929, 1374389535;
	shr.u32 	%r931, %r930, 5;
	mul.lo.s32 	%r932, %r931, 100;
	sub.s32 	%r933, %r929, %r932;
	add.s32 	%r1220, %r933, 1;
$L__BB0_118:
	cvta.to.global.u64 	%rd24, %rd10;
	shl.b64 	%rd25, %rd2, 2;
	add.s64 	%rd26, %rd24, %rd25;
	st.global.u32 	[%rd26], %r1220;
$L__BB0_119:
	ret;

}
	// .globl	_Z8initVectPim
.visible .entry _Z8initVectPim(
	.param .u64 .ptr .align 1 _Z8initVectPim_param_0,
	.param .u64 _Z8initVectPim_param_1
)
{
	.local .align 8 .b8 	__local_depot1[48];
	.reg .b64 	%SP;
	.reg .b64 	%SPL;
	.reg .pred 	%p<64>;
	.reg .b32 	%r<1216>;
	.reg .b64 	%rd<28>;

	mov.u64 	%SPL, __local_depot1;
	ld.param.u64 	%rd10, [_Z8initVectPim_param_0];
	ld.param.u64 	%rd11, [_Z8initVectPim_param_1];
	mov.u32 	%r545, %ctaid.x;
	mov.u32 	%r546, %ntid.x;
	mov.u32 	%r547, %tid.x;
	mad.lo.s32 	%r1, %r545, %r546, %r547;
	setp.gt.s32 	%p1, %r1, 4095;
	@%p1 bra 	$L__BB1_117;
	add.u64 	%rd1, %SPL, 0;
	cvt.s64.s32 	%rd2, %r1;
	cvt.u32.u64 	%r548, %rd11;
	xor.b32  	%r549, %r548, -1429050551;
	mul.lo.s32 	%r550, %r549, 1099087573;
	{ .reg .b32 tmp; mov.b64 {tmp, %r551}, %rd11; }
	xor.b32  	%r552, %r551, -136515619;
	mul.lo.s32 	%r553, %r552, -1703105765;
	add.s32 	%r554, %r550, %r553;
	add.s32 	%r2, %r554, 6615241;
	add.s32 	%r950, %r550, 123456789;
	st.local.v2.u32 	[%rd1], {%r2, %r950};
	xor.b32  	%r949, %r550, 362436069;
	add.s32 	%r555, %r553, 521288629;
	st.local.v2.u32 	[%rd1+8], {%r949, %r555};
	xor.b32  	%r556, %r553, 88675123;
	add.s32 	%r946, %r550, 5783321;
	st.local.v2.u32 	[%rd1+16], {%r556, %r946};
	setp.eq.s32 	%p2, %r1, 0;
	@%p2 bra 	$L__BB1_116;
	mov.b32 	%r933, 0;
	mov.u64 	%rd27, %rd2;
$L__BB1_3:
	mov.u64 	%rd3, %rd27;
	and.b64  	%rd4, %rd3, 3;
	setp.eq.s64 	%p3, %rd4, 0;
	@%p3 bra 	$L__BB1_115;
	mul.wide.u32 	%rd13, %r933, 3200;
	mov.u64 	%rd14, precalc_xorwow_matrix;
	add.s64 	%rd5, %rd14, %rd13;
	mov.b32 	%r946, 0;
	mov.u32 	%r947, %r946;
	mov.u32 	%r948, %r946;
	mov.u32 	%r949, %r946;
	mov.u32 	%r950, %r946;
	mov.u32 	%r939, %r946;
$L__BB1_5:
	mul.wide.u32 	%rd15, %r939, 4;
	add.s64 	%rd16, %rd1, %rd15;
	ld.local.u32 	%r16, [%rd16+4];
	shl.b32 	%r17, %r939, 5;
	mov.b32 	%r945, 0;
$L__BB1_6:
	.pragma "nounroll";
	shr.u32 	%r560, %r16, %r945;
	and.b32  	%r561, %r560, 1;
	setp.eq.b32 	%p4, %r561, 1;
	not.pred 	%p5, %p4;
	add.s32 	%r562, %r17, %r945;
	mul.lo.s32 	%r563, %r562, 5;
	mul.wide.u32 	%rd17, %r563, 4;
	add.s64 	%rd6, %rd5, %rd17;
	@%p5 bra 	$L__BB1_8;
	ld.global.u32 	%r564, [%rd6];
	xor.b32  	%r950, %r950, %r564;
	ld.global.u32 	%r565, [%rd6+4];
	xor.b32  	%r949, %r949, %r565;
	ld.global.u32 	%r566, [%rd6+8];
	xor.b32  	%r948, %r948, %r566;
	ld.global.u32 	%r567, [%rd6+12];
	xor.b32  	%r947, %r947, %r567;
	ld.global.u32 	%r568, [%rd6+16];
	xor.b32  	%r946, %r946, %r568;
$L__BB1_8:
	and.b32  	%r570, %r560, 2;
	setp.eq.s32 	%p6, %r570, 0;
	@%p6 bra 	$L__BB1_10;
	ld.global.u32 	%r571, [%rd6+20];
	xor.b32  	%r950, %r950, %r571;
	ld.global.u32 	%r572, [%rd6+24];
	xor.b32  	%r949, %r949, %r572;
	ld.global.u32 	%r573, [%rd6+28];
	xor.b32  	%r948, %r948, %r573;
	ld.global.u32 	%r574, [%rd6+32];
	xor.b32  	%r947, %r947, %r574;
	ld.global.u32 	%r575, [%rd6+36];
	xor.b32  	%r946, %r946, %r575;
$L__BB1_10:
	and.b32  	%r577, %r560, 4;
	setp.eq.s32 	%p7, %r577, 0;
	@%p7 bra 	$L__BB1_12;
	ld.global.u32 	%r578, [%rd6+40];
	xor.b32  	%r950, %r950, %r578;
	ld.global.u32 	%r579, [%rd6+44];
	xor.b32  	%r949, %r949, %r579;
	ld.global.u32 	%r580, [%rd6+48];
	xor.b32  	%r948, %r948, %r580;
	ld.global.u32 	%r581, [%rd6+52];
	xor.b32  	%r947, %r947, %r581;
	ld.global.u32 	%r582, [%rd6+56];
	xor.b32  	%r946, %r946, %r582;
$L__BB1_12:
	and.b32  	%r584, %r560, 8;
	setp.eq.s32 	%p8, %r584, 0;
	@%p8 bra 	$L__BB1_14;
	ld.global.u32 	%r585, [%rd6+60];
	xor.b32  	%r950, %r950, %r585;
	ld.global.u32 	%r586, [%rd6+64];
	xor.b32  	%r949, %r949, %r586;
	ld.global.u32 	%r587, [%rd6+68];
	xor.b32  	%r948, %r948, %r587;
	ld.global.u32 	%r588, [%rd6+72];
	xor.b32  	%r947, %r947, %r588;
	ld.global.u32 	%r589, [%rd6+76];
	xor.b32  	%r946, %r946, %r589;
$L__BB1_14:
	and.b32  	%r591, %r560, 16;
	setp.eq.s32 	%p9, %r591, 0;
	@%p9 bra 	$L__BB1_16;
	ld.global.u32 	%r592, [%rd6+80];
	xor.b32  	%r950, %r950, %r592;
	ld.global.u32 	%r593, [%rd6+84];
	xor.b32  	%r949, %r949, %r593;
	ld.global.u32 	%r594, [%rd6+88];
	xor.b32  	%r948, %r948, %r594;
	ld.global.u32 	%r595, [%rd6+92];
	xor.b32  	%r947, %r947, %r595;
	ld.global.u32 	%r596, [%rd6+96];
	xor.b32  	%r946, %r946, %r596;
$L__BB1_16:
	and.b32  	%r598, %r560, 32;
	setp.eq.s32 	%p10, %r598, 0;
	@%p10 bra 	$L__BB1_18;
	ld.global.u32 	%r599, [%rd6+100];
	xor.b32  	%r950, %r950, %r599;
	ld.global.u32 	%r600, [%rd6+104];
	xor.b32  	%r949, %r949, %r600;
	ld.global.u32 	%r601, [%rd6+108];
	xor.b32  	%r948, %r948, %r601;
	ld.global.u32 	%r602, [%rd6+112];
	xor.b32  	%r947, %r947, %r602;
	ld.global.u32 	%r603, [%rd6+116];
	xor.b32  	%r946, %r946, %r603;
$L__BB1_18:
	and.b32  	%r605, %r560, 64;
	setp.eq.s32 	%p11, %r605, 0;
	@%p11 bra 	$L__BB1_20;
	ld.global.u32 	%r606, [%rd6+120];
	xor.b32  	%r950, %r950, %r606;
	ld.global.u32 	%r607, [%rd6+124];
	xor.b32  	%r949, %r949, %r607;
	ld.global.u32 	%r608, [%rd6+128];
	xor.b32  	%r948, %r948, %r608;
	ld.global.u32 	%r609, [%rd6+132];
	xor.b32  	%r947, %r947, %r609;
	ld.global.u32 	%r610, [%rd6+136];
	xor.b32  	%r946, %r946, %r610;
$L__BB1_20:
	and.b32  	%r612, %r560, 128;
	setp.eq.s32 	%p12, %r612, 0;
	@%p12 bra 	$L__BB1_22;
	ld.global.u32 	%r613, [%rd6+140];
	xor.b32  	%r950, %r950, %r613;
	ld.global.u32 	%r614, [%rd6+144];
	xor.b32  	%r949, %r949, %r614;
	ld.global.u32 	%r615, [%rd6+148];
	xor.b32  	%r948, %r948, %r615;
	ld.global.u32 	%r616, [%rd6+152];
	xor.b32  	%r947, %r947, %r616;
	ld.global.u32 	%r617, [%rd6+156];
	xor.b32  	%r946, %r946, %r617;
$L__BB1_22:
	and.b32  	%r619, %r560, 256;
	setp.eq.s32 	%p13, %r619, 0;
	@%p13 bra 	$L__BB1_24;
	ld.global.u32 	%r620, [%rd6+160];
	xor.b32  	%r950, %r950, %r620;
	ld.global.u32 	%r621, [%rd6+164];
	xor.b32  	%r949, %r949, %r621;
	ld.global.u32 	%r622, [%rd6+168];
	xor.b32  	%r948, %r948, %r622;
	ld.global.u32 	%r623, [%rd6+172];
	xor.b32  	%r947, %r947, %r623;
	ld.global.u32 	%r624, [%rd6+176];
	xor.b32  	%r946, %r946, %r624;
$L__BB1_24:
	and.b32  	%r626, %r560, 512;
	setp.eq.s32 	%p14, %r626, 0;
	@%p14 bra 	$L__BB1_26;
	ld.global.u32 	%r627, [%rd6+180];
	xor.b32  	%r950, %r950, %r627;
	ld.global.u32 	%r628, [%rd6+184];
	xor.b32  	%r949, %r949, %r628;
	ld.global.u32 	%r629, [%rd6+188];
	xor.b32  	%r948, %r948, %r629;
	ld.global.u32 	%r630, [%rd6+192];
	xor.b32  	%r947, %r947, %r630;
	ld.global.u32 	%r631, [%rd6+196];
	xor.b32  	%r946, %r946, %r631;
$L__BB1_26:
	and.b32  	%r633, %r560, 1024;
	setp.eq.s32 	%p15, %r633, 0;
	@%p15 bra 	$L__BB1_28;
	ld.global.u32 	%r634, [%rd6+200];
	xor.b32  	%r950, %r950, %r634;
	ld.global.u32 	%r635, [%rd6+204];
	xor.b32  	%r949, %r949, %r635;
	ld.global.u32 	%r636, [%rd6+208];
	xor.b32  	%r948, %r948, %r636;
	ld.global.u32 	%r637, [%rd6+212];
	xor.b32  	%r947, %r947, %r637;
	ld.global.u32 	%r638, [%rd6+216];
	xor.b32  	%r946, %r946, %r638;
$L__BB1_28:
	and.b32  	%r640, %r560, 2048;
	setp.eq.s32 	%p16, %r640, 0;
	@%p16 bra 	$L__BB1_30;
	ld.global.u32 	%r641, [%rd6+220];
	xor.b32  	%r950, %r950, %r641;
	ld.global.u32 	%r642, [%rd6+224];
	xor.b32  	%r949, %r949, %r642;
	ld.global.u32 	%r643, [%rd6+228];
	xor.b32  	%r948, %r948, %r643;
	ld.global.u32 	%r644, [%rd6+232];
	xor.b32  	%r947, %r947, %r644;
	ld.global.u32 	%r645, [%rd6+236];
	xor.b32  	%r946, %r946, %r645;
$L__BB1_30:
	and.b32  	%r647, %r560, 4096;
	setp.eq.s32 	%p17, %r647, 0;
	@%p17 bra 	$L__BB1_32;
	ld.global.u32 	%r648, [%rd6+240];
	xor.b32  	%r950, %r950, %r648;
	ld.global.u32 	%r649, [%rd6+244];
	xor.b32  	%r949, %r949, %r649;
	ld.global.u32 	%r650, [%rd6+248];
	xor.b32  	%r948, %r948, %r650;
	ld.global.u32 	%r651, [%rd6+252];
	xor.b32  	%r947, %r947, %r651;
	ld.global.u32 	%r652, [%rd6+256];
	xor.b32  	%r946, %r946, %r652;
$L__BB1_32:
	and.b32  	%r654, %r560, 8192;
	setp.eq.s32 	%p18, %r654, 0;
	@%p18 bra 	$L__BB1_34;
	ld.global.u32 	%r655, [%rd6+260];
	xor.b32  	%r950, %r950, %r655;
	ld.global.u32 	%r656, [%rd6+264];
	xor.b32  	%r949, %r949, %r656;
	ld.global.u32 	%r657, [%rd6+268];
	xor.b32  	%r948, %r948, %r657;
	ld.global.u32 	%r658, [%rd6+272];
	xor.b32  	%r947, %r947, %r658;
	ld.global.u32 	%r659, [%rd6+276];
	xor.b32  	%r946, %r946, %r659;
$L__BB1_34:
	and.b32  	%r661, %r560, 16384;
	setp.eq.s32 	%p19, %r661, 0;
	@%p19 bra 	$L__BB1_36;
	ld.global.u32 	%r662, [%rd6+280];
	xor.b32  	%r950, %r950, %r662;
	ld.global.u32 	%r663, [%rd6+284];
	xor.b32  	%r949, %r949, %r663;
	ld.global.u32 	%r664, [%rd6+288];
	xor.b32  	%r948, %r948, %r664;
	ld.global.u32 	%r665, [%rd6+292];
	xor.b32  	%r947, %r947, %r665;
	ld.global.u32 	%r666, [%rd6+296];
	xor.b32  	%r946, %r946, %r666;
$L__BB1_36:
	and.b32  	%r668, %r560, 32768;
	setp.eq.s32 	%p20, %r668, 0;
	@%p20 bra 	$L__BB1_38;
	ld.global.u32 	%r669, [%rd6+300];
	xor.b32  	%r950, %r950, %r669;
	ld.global.u32 	%r670, [%rd6+304];
	xor.b32  	%r949, %r949, %r670;
	ld.global.u32 	%r671, [%rd6+308];
	xor.b32  	%r948, %r948, %r671;
	ld.global.u32 	%r672, [%rd6+312];
	xor.b32  	%r947, %r947, %r672;
	ld.global.u32 	%r673, [%rd6+316];
	xor.b32  	%r946, %r946, %r673;
$L__BB1_38:
	add.s32 	%r945, %r945, 16;
	setp.ne.s32 	%p21, %r945, 32;
	@%p21 bra 	$L__BB1_6;
	mad.lo.s32 	%r674, %r939, -31, %r17;
	add.s32 	%r939, %r674, 1;
	setp.ne.s32 	%p22, %r939, 5;
	@%p22 bra 	$L__BB1_5;
	st.local.u32 	[%rd1+4], %r950;
	st.local.v2.u32 	[%rd1+8], {%r949, %r948};
	st.local.v2.u32 	[%rd1+16], {%r947, %r946};
	setp.eq.s64 	%p23, %rd4, 1;
	@%p23 bra 	$L__BB1_115;
	mov.b32 	%r946, 0;
	mov.u32 	%r1039, %r946;
	mov.u32 	%r1040, %r946;
	mov.u32 	%r949, %r946;
	mov.u32 	%r950, %r946;
	mov.u32 	%r1031, %r946;
$L__BB1_42:
	mul.wide.u32 	%rd18, %r1031, 4;
	add.s64 	%rd19, %rd1, %rd18;
	ld.local.u32 	%r192, [%rd19+4];
	shl.b32 	%r193, %r1031, 5;
	mov.b32 	%r1037, 0;
$L__BB1_43:
	.pragma "nounroll";
	shr.u32 	%r677, %r192, %r1037;
	and.b32  	%r678, %r677, 1;
	setp.eq.b32 	%p24, %r678, 1;
	not.pred 	%p25, %p24;
	add.s32 	%r679, %r193, %r1037;
	mul.lo.s32 	%r680, %r679, 5;
	mul.wide.u32 	%rd20, %r680, 4;
	add.s64 	%rd7, %rd5, %rd20;
	@%p25 bra 	$L__BB1_45;
	ld.global.u32 	%r681, [%rd7];
	xor.b32  	%r950, %r950, %r681;
	ld.global.u32 	%r682, [%rd7+4];
	xor.b32  	%r949, %r949, %r682;
	ld.global.u32 	%r683, [%rd7+8];
	xor.b32  	%r1040, %r1040, %r683;
	ld.global.u32 	%r684, [%rd7+12];
	xor.b32  	%r1039, %r1039, %r684;
	ld.global.u32 	%r685, [%rd7+16];
	xor.b32  	%r946, %r946, %r685;
$L__BB1_45:
	and.b32  	%r687, %r677, 2;
	setp.eq.s32 	%p26, %r687, 0;
	@%p26 bra 	$L__BB1_47;
	ld.global.u32 	%r688, [%rd7+20];
	xor.b32  	%r950, %r950, %r688;
	ld.global.u32 	%r689, [%rd7+24];
	xor.b32  	%r949, %r949, %r689;
	ld.global.u32 	%r690, [%rd7+28];
	xor.b32  	%r1040, %r1040, %r690;
	ld.global.u32 	%r691, [%rd7+32];
	xor.b32  	%r1039, %r1039, %r691;
	ld.global.u32 	%r692, [%rd7+36];
	xor.b32  	%r946, %r946, %r692;
$L__BB1_47:
	and.b32  	%r694, %r677, 4;
	setp.eq.s32 	%p27, %r694, 0;
	@%p27 bra 	$L__BB1_49;
	ld.global.u32 	%r695, [%rd7+40];
	xor.b32  	%r950, %r950, %r695;
	ld.global.u32 	%r696, [%rd7+44];
	xor.b32  	%r949, %r949, %r696;
	ld.global.u32 	%r697, [%rd7+48];
	xor.b32  	%r1040, %r1040, %r697;
	ld.global.u32 	%r698, [%rd7+52];
	xor.b32  	%r1039, %r1039, %r698;
	ld.global.u32 	%r699, [%rd7+56];
	xor.b32  	%r946, %r946, %r699;
$L__BB1_49:
	and.b32  	%r701, %r677, 8;
	setp.eq.s32 	%p28, %r701, 0;
	@%p28 bra 	$L__BB1_51;
	ld.global.u32 	%r702, [%rd7+60];
	xor.b32  	%r950, %r950, %r702;
	ld.global.u32 	%r703, [%rd7+64];
	xor.b32  	%r949, %r949, %r703;
	ld.global.u32 	%r704, [%rd7+68];
	xor.b32  	%r1040, %r1040, %r704;
	ld.global.u32 	%r705, [%rd7+72];
	xor.b32  	%r1039, %r1039, %r705;
	ld.global.u32 	%r706, [%rd7+76];
	xor.b32  	%r946, %r946, %r706;
$L__BB1_51:
	and.b32  	%r708, %r677, 16;
	setp.eq.s32 	%p29, %r708, 0;
	@%p29 bra 	$L__BB1_53;
	ld.global.u32 	%r709, [%rd7+80];
	xor.b32  	%r950, %r950, %r709;
	ld.global.u32 	%r710, [%rd7+84];
	xor.b32  	%r949, %r949, %r710;
	ld.global.u32 	%r711, [%rd7+88];
	xor.b32  	%r1040, %r1040, %r711;
	ld.global.u32 	%r712, [%rd7+92];
	xor.b32  	%r1039, %r1039, %r712;
	ld.global.u32 	%r713, [%rd7+96];
	xor.b32  	%r946, %r946, %r713;
$L__BB1_53:
	and.b32  	%r715, %r677, 32;
	setp.eq.s32 	%p30, %r715, 0;
	@%p30 bra 	$L__BB1_55;
	ld.global.u32 	%r716, [%rd7+100];
	xor.b32  	%r950, %r950, %r716;
	ld.global.u32 	%r717, [%rd7+104];
	xor.b32  	%r949, %r949, %r717;
	ld.global.u32 	%r718, [%rd7+108];
	xor.b32  	%r1040, %r1040, %r718;
	ld.global.u32 	%r719, [%rd7+112];
	xor.b32  	%r1039, %r1039, %r719;
	ld.global.u32 	%r720, [%rd7+116];
	xor.b32  	%r946, %r946, %r720;
$L__BB1_55:
	and.b32  	%r722, %r677, 64;
	setp.eq.s32 	%p31, %r722, 0;
	@%p31 bra 	$L__BB1_57;
	ld.global.u32 	%r723, [%rd7+120];
	xor.b32  	%r950, %r950, %r723;
	ld.global.u32 	%r724, [%rd7+124];
	xor.b32  	%r949, %r949, %r724;
	ld.global.u32 	%r725, [%rd7+128];
	xor.b32  	%r1040, %r1040, %r725;
	ld.global.u32 	%r726, [%rd7+132];
	xor.b32  	%r1039, %r1039, %r726;
	ld.global.u32 	%r727, [%rd7+136];
	xor.b32  	%r946, %r946, %r727;
$L__BB1_57:
	and.b32  	%r729, %r677, 128;
	setp.eq.s32 	%p32, %r729, 0;
	@%p32 bra 	$L__BB1_59;
	ld.global.u32 	%r730, [%rd7+140];
	xor.b32  	%r950, %r950, %r730;
	ld.global.u32 	%r731, [%rd7+144];
	xor.b32  	%r949, %r949, %r731;
	ld.global.u32 	%r732, [%rd7+148];
	xor.b32  	%r1040, %r1040, %r732;
	ld.global.u32 	%r733, [%rd7+152];
	xor.b32  	%r1039, %r1039, %r733;
	ld.global.u32 	%r734, [%rd7+156];
	xor.b32  	%r946, %r946, %r734;
$L__BB1_59:
	and.b32  	%r736, %r677, 256;
	setp.eq.s32 	%p33, %r736, 0;
	@%p33 bra 	$L__BB1_61;
	ld.global.u32 	%r737, [%rd7+160];
	xor.b32  	%r950, %r950, %r737;
	ld.global.u32 	%r738, [%rd7+164];
	xor.b32  	%r949, %r949, %r738;
	ld.global.u32 	%r739, [%rd7+168];
	xor.b32  	%r1040, %r1040, %r739;
	ld.global.u32 	%r740, [%rd7+172];
	xor.b32  	%r1039, %r1039, %r740;
	ld.global.u32 	%r741, [%rd7+176];
	xor.b32  	%r946, %r946, %r741;
$L__BB1_61:
	and.b32  	%r743, %r677, 512;
	setp.eq.s32 	%p34, %r743, 0;
	@%p34 bra 	$L__BB1_63;
	ld.global.u32 	%r744, [%rd7+180];
	xor.b32  	%r950, %r950, %r744;
	ld.global.u32 	%r745, [%rd7+184];
	xor.b32  	%r949, %r949, %r745;
	ld.global.u32 	%r746, [%rd7+188];
	xor.b32  	%r1040, %r1040, %r746;
	ld.global.u32 	%r747, [%rd7+192];
	xor.b32  	%r1039, %r1039, %r747;
	ld.global.u32 	%r748, [%rd7+196];
	xor.b32  	%r946, %r946, %r748;
$L__BB1_63:
	and.b32  	%r750, %r677, 1024;
	setp.eq.s32 	%p35, %r750, 0;
	@%p35 bra 	$L__BB1_65;
	ld.global.u32 	%r751, [%rd7+200];
	xor.b32  	%r950, %r950, %r751;
	ld.global.u32 	%r752, [%rd7+204];
	xor.b32  	%r949, %r949, %r752;
	ld.global.u32 	%r753, [%rd7+208];
	xor.b32  	%r1040, %r1040, %r753;
	ld.global.u32 	%r754, [%rd7+212];
	xor.b32  	%r1039, %r1039, %r754;
	ld.global.u32 	%r755, [%rd7+216];
	xor.b32  	%r946, %r946, %r755;
$L__BB1_65:
	and.b32  	%r757, %r677, 2048;
	setp.eq.s32 	%p36, %r757, 0;
	@%p36 bra 	$L__BB1_67;
	ld.global.u32 	%r758, [%rd7+220];
	xor.b32  	%r950, %r950, %r758;
	ld.global.u32 	%r759, [%rd7+224];
	xor.b32  	%r949, %r949, %r759;
	ld.global.u32 	%r760, [%rd7+228];
	xor.b32  	%r1040, %r1040, %r760;
	ld.global.u32 	%r761, [%rd7+232];
	xor.b32  	%r1039, %r1039, %r761;
	ld.global.u32 	%r762, [%rd7+236];
	xor.b32  	%r946, %r946, %r762;
$L__BB1_67:
	and.b32  	%r764, %r677, 4096;
	setp.eq.s32 	%p37, %r764, 0;
	@%p37 bra 	$L__BB1_69;
	ld.global.u32 	%r765, [%rd7+240];
	xor.b32  	%r950, %r950, %r765;
	ld.global.u32 	%r766, [%rd7+244];
	xor.b32  	%r949, %r949, %r766;
	ld.global.u32 	%r767, [%rd7+248];
	xor.b32  	%r1040, %r1040, %r767;
	ld.global.u32 	%r768, [%rd7+252];
	xor.b32  	%r1039, %r1039, %r768;
	ld.global.u32 	%r769, [%rd7+256];
	xor.b32  	%r946, %r946, %r769;
$L__BB1_69:
	and.b32  	%r771, %r677, 8192;
	setp.eq.s32 	%p38, %r771, 0;
	@%p38 bra 	$L__BB1_71;
	ld.global.u32 	%r772, [%rd7+260];
	xor.b32  	%r950, %r950, %r772;
	ld.global.u32 	%r773, [%rd7+264];
	xor.b32  	%r949, %r949, %r773;
	ld.global.u32 	%r774, [%rd7+268];
	xor.b32  	%r1040, %r1040, %r774;
	ld.global.u32 	%r775, [%rd7+272];
	xor.b32  	%r1039, %r1039, %r775;
	ld.global.u32 	%r776, [%rd7+276];
	xor.b32  	%r946, %r946, %r776;
$L__BB1_71:
	and.b32  	%r778, %r677, 16384;
	setp.eq.s32 	%p39, %r778, 0;
	@%p39 bra 	$L__BB1_73;
	ld.global.u32 	%r779, [%rd7+280];
	xor.b32  	%r950, %r950, %r779;
	ld.global.u32 	%r780, [%rd7+284];
	xor.b32  	%r949, %r949, %r780;
	ld.global.u32 	%r781, [%rd7+288];
	xor.b32  	%r1040, %r1040, %r781;
	ld.global.u32 	%r782, [%rd7+292];
	xor.b32  	%r1039, %r1039, %r782;
	ld.global.u32 	%r783, [%rd7+296];
	xor.b32  	%r946, %r946, %r783;
$L__BB1_73:
	and.b32  	%r785, %r677, 32768;
	setp.eq.s32 	%p40, %r785, 0;
	@%p40 bra 	$L__BB1_75;
	ld.global.u32 	%r786, [%rd7+300];
	xor.b32  	%r950, %r950, %r786;
	ld.global.u32 	%r787, [%rd7+304];
	xor.b32  	%r949, %r949, %r787;
	ld.global.u32 	%r788, [%rd7+308];
	xor.b32  	%r1040, %r1040, %r788;
	ld.global.u32 	%r789, [%rd7+312];
	xor.b32  	%r1039, %r1039, %r789;
	ld.global.u32 	%r790, [%rd7+316];
	xor.b32  	%r946, %r946, %r790;
$L__BB1_75:
	add.s32 	%r1037, %r1037, 16;
	setp.ne.s32 	%p41, %r1037, 32;
	@%p41 bra 	$L__BB1_43;
	mad.lo.s32 	%r791, %r1031, -31, %r193;
	add.s32 	%r1031, %r791, 1;
	setp.ne.s32 	%p42, %r1031, 5;
	@%p42 bra 	$L__BB1_42;
	st.local.u32 	[%rd1+4], %r950;
	st.local.v2.u32 	[%rd1+8], {%r949, %r1040};
	st.local.v2.u32 	[%rd1+16], {%r1039, %r946};
	setp.ne.s64 	%p43, %rd4, 3;
	@%p43 bra 	$L__BB1_115;
	mov.b32 	%r946, 0;
	mov.u32 	%r1131, %r946;
	mov.u32 	%r1132, %r946;
	mov.u32 	%r949, %r946;
	mov.u32 	%r950, %r946;
	mov.u32 	%r1123, %r946;
$L__BB1_79:
	mul.wide.u32 	%rd21, %r1123, 4;
	add.s64 	%rd22, %rd1, %rd21;
	ld.local.u32 	%r368, [%rd22+4];
	shl.b32 	%r369, %r1123, 5;
	mov.b32 	%r1129, 0;
$L__BB1_80:
	.pragma "nounroll";
	shr.u32 	%r794, %r368, %r1129;
	and.b32  	%r795, %r794, 1;
	setp.eq.b32 	%p44, %r795, 1;
	not.pred 	%p45, %p44;
	add.s32 	%r796, %r369, %r1129;
	mul.lo.s32 	%r797, %r796, 5;
	mul.wide.u32 	%rd23, %r797, 4;
	add.s64 	%rd8, %rd5, %rd23;
	@%p45 bra 	$L__BB1_82;
	ld.global.u32 	%r798, [%rd8];
	xor.b32  	%r950, %r950, %r798;
	ld.global.u32 	%r799, [%rd8+4];
	xor.b32  	%r949, %r949, %r799;
	ld.global.u32 	%r800, [%rd8+8];
	xor.b32  	%r1132, %r1132, %r800;
	ld.global.u32 	%r801, [%rd8+12];
	xor.b32  	%r1131, %r1131, %r801;
	ld.global.u32 	%r802, [%rd8+16];
	xor.b32  	%r946, %r946, %r802;
$L__BB1_82:
	and.b32  	%r804, %r794, 2;
	setp.eq.s32 	%p46, %r804, 0;
	@%p46 bra 	$L__BB1_84;
	ld.global.u32 	%r805, [%rd8+20];
	xor.b32  	%r950, %r950, %r805;
	ld.global.u32 	%r806, [%rd8+24];
	xor.b32  	%r949, %r949, %r806;
	ld.global.u32 	%r807, [%rd8+28];
	xor.b32  	%r1132, %r1132, %r807;
	ld.global.u32 	%r808, [%rd8+32];
	xor.b32  	%r1131, %r1131, %r808;
	ld.global.u32 	%r809, [%rd8+36];
	xor.b32  	%r946, %r946, %r809;
$L__BB1_84:
	and.b32  	%r811, %r794, 4;
	setp.eq.s32 	%p47, %r811, 0;
	@%p47 bra 	$L__BB1_86;
	ld.global.u32 	%r812, [%rd8+40];
	xor.b32  	%r950, %r950, %r812;
	ld.global.u32 	%r813, [%rd8+44];
	xor.b32  	%r949, %r949, %r813;
	ld.global.u32 	%r814, [%rd8+48];
	xor.b32  	%r1132, %r1132, %r814;
	ld.global.u32 	%r815, [%rd8+52];
	xor.b32  	%r1131, %r1131, %r815;
	ld.global.u32 	%r816, [%rd8+56];
	xor.b32  	%r946, %r946, %r816;
$L__BB1_86:
	and.b32  	%r818, %r794, 8;
	setp.eq.s32 	%p48, %r818, 0;
	@%p48 bra 	$L__BB1_88;
	ld.global.u32 	%r819, [%rd8+60];
	xor.b32  	%r950, %r950, %r819;
	ld.global.u32 	%r820, [%rd8+64];
	xor.b32  	%r949, %r949, %r820;
	ld.global.u32 	%r821, [%rd8+68];
	xor.b32  	%r1132, %r1132, %r821;
	ld.global.u32 	%r822, [%rd8+72];
	xor.b32  	%r1131, %r1131, %r822;
	ld.global.u32 	%r823, [%rd8+76];
	xor.b32  	%r946, %r946, %r823;
$L__BB1_88:
	and.b32  	%r825, %r794, 16;
	setp.eq.s32 	%p49, %r825, 0;
	@%p49 bra 	$L__BB1_90;
	ld.global.u32 	%r826, [%rd8+80];
	xor.b32  	%r950, %r950, %r826;
	ld.global.u32 	%r827, [%rd8+84];
	xor.b32  	%r949, %r949, %r827;
	ld.global.u32 	%r828, [%rd8+88];
	xor.b32  	%r1132, %r1132, %r828;
	ld.global.u32 	%r829, [%rd8+92];
	xor.b32  	%r1131, %r1131, %r829;
	ld.global.u32 	%r830, [%rd8+96];
	xor.b32  	%r946, %r946, %r830;
$L__BB1_90:
	and.b32  	%r832, %r794, 32;
	setp.eq.s32 	%p50, %r832, 0;
	@%p50 bra 	$L__BB1_92;
	ld.global.u32 	%r833, [%rd8+100];
	xor.b32  	%r950, %r950, %r833;
	ld.global.u32 	%r834, [%rd8+104];
	xor.b32  	%r949, %r949, %r834;
	ld.global.u32 	%r835, [%rd8+108];
	xor.b32  	%r1132, %r1132, %r835;
	ld.global.u32 	%r836, [%rd8+112];
	xor.b32  	%r1131, %r1131, %r836;
	ld.global.u32 	%r837, [%rd8+116];
	xor.b32  	%r946, %r946, %r837;
$L__BB1_92:
	and.b32  	%r839, %r794, 64;
	setp.eq.s32 	%p51, %r839, 0;
	@%p51 bra 	$L__BB1_94;
	ld.global.u32 	%r840, [%rd8+120];
	xor.b32  	%r950, %r950, %r840;
	ld.global.u32 	%r841, [%rd8+124];
	xor.b32  	%r949, %r949, %r841;
	ld.global.u32 	%r842, [%rd8+128];
	xor.b32  	%r1132, %r1132, %r842;
	ld.global.u32 	%r843, [%rd8+132];
	xor.b32  	%r1131, %r1131, %r843;
	ld.global.u32 	%r844, [%rd8+136];
	xor.b32  	%r946, %r946, %r844;
$L__BB1_94:
	and.b32  	%r846, %r794, 128;
	setp.eq.s32 	%p52, %r846, 0;
	@%p52 bra 	$L__BB1_96;
	ld.global.u32 	%r847, [%rd8+140];
	xor.b32  	%r950, %r950, %r847;
	ld.global.u32 	%r848, [%rd8+144];
	xor.b32  	%r949, %r949, %r848;
	ld.global.u32 	%r849, [%rd8+148];
	xor.b32  	%r1132, %r1132, %r849;
	ld.global.u32 	%r850, [%rd8+152];
	xor.b32  	%r1131, %r1131, %r850;
	ld.global.u32 	%r851, [%rd8+156];
	xor.b32  	%r946, %r946, %r851;
$L__BB1_96:
	and.b32  	%r853, %r794, 256;
	setp.eq.s32 	%p53, %r853, 0;
	@%p53 bra 	$L__BB1_98;
	ld.global.u32 	%r854, [%rd8+160];
	xor.b32  	%r950, %r950, %r854;
	ld.global.u32 	%r855, [%rd8+164];
	xor.b32  	%r949, %r949, %r855;
	ld.global.u32 	%r856, [%rd8+168];
	xor.b32  	%r1132, %r1132, %r856;
	ld.global.u32 	%r857, [%rd8+172];
	xor.b32  	%r1131, %r1131, %r857;
	ld.global.u32 	%r858, [%rd8+176];
	xor.b32  	%r946, %r946, %r858;
$L__BB1_98:
	and.b32  	%r860, %r794, 512;
	setp.eq.s32 	%p54, %r860, 0;
	@%p54 bra 	$L__BB1_100;
	ld.global.u32 	%r861, [%rd8+180];
	xor.b32  	%r950, %r950, %r861;
	ld.global.u32 	%r862, [%rd8+184];
	xor.b32  	%r949, %r949, %r862;
	ld.global.u32 	%r863, [%rd8+188];
	xor.b32  	%r1132, %r1132, %r863;
	ld.global.u32 	%r864, [%rd8+192];
	xor.b32  	%r1131, %r1131, %r864;
	ld.global.u32 	%r865, [%rd8+196];
	xor.b32  	%r946, %r946, %r865;
$L__BB1_100:
	and.b32  	%r867, %r794, 1024;
	setp.eq.s32 	%p55, %r867, 0;
	@%p55 bra 	$L__BB1_102;
	ld.global.u32 	%r868, [%rd8+200];
	xor.b32  	%r950, %r950, %r868;
	ld.global.u32 	%r869, [%rd8+204];
	xor.b32  	%r949, %r949, %r869;
	ld.global.u32 	%r870, [%rd8+208];
	xor.b32  	%r1132, %r1132, %r870;
	ld.global.u32 	%r871, [%rd8+212];
	xor.b32  	%r1131, %r1131, %r871;
	ld.global.u32 	%r872, [%rd8+216];
	xor.b32  	%r946, %r946, %r872;
$L__BB1_102:
	and.b32  	%r874, %r794, 2048;
	setp.eq.s32 	%p56, %r874, 0;
	@%p56 bra 	$L__BB1_104;
	ld.global.u32 	%r875, [%rd8+220];
	xor.b32  	%r950, %r950, %r875;
	ld.global.u32 	%r876, [%rd8+224];
	xor.b32  	%r949, %r949, %r876;
	ld.global.u32 	%r877, [%rd8+228];
	xor.b32  	%r1132, %r1132, %r877;
	ld.global.u32 	%r878, [%rd8+232];
	xor.b32  	%r1131, %r1131, %r878;
	ld.global.u32 	%r879, [%rd8+236];
	xor.b32  	%r946, %r946, %r879;
$L__BB1_104:
	and.b32  	%r881, %r794, 4096;
	setp.eq.s32 	%p57, %r881, 0;
	@%p57 bra 	$L__BB1_106;
	ld.global.u32 	%r882, [%rd8+240];
	xor.b32  	%r950, %r950, %r882;
	ld.global.u32 	%r883, [%rd8+244];
	xor.b32  	%r949, %r949, %r883;
	ld.global.u32 	%r884, [%rd8+248];
	xor.b32  	%r1132, %r1132, %r884;
	ld.global.u32 	%r885, [%rd8+252];
	xor.b32  	%r1131, %r1131, %r885;
	ld.global.u32 	%r886, [%rd8+256];
	xor.b32  	%r946, %r946, %r886;
$L__BB1_106:
	and.b32  	%r888, %r794, 8192;
	setp.eq.s32 	%p58, %r888, 0;
	@%p58 bra 	$L__BB1_108;
	ld.global.u32 	%r889, [%rd8+260];
	xor.b32  	%r950, %r950, %r889;
	ld.global.u32 	%r890, [%rd8+264];
	xor.b32  	%r949, %r949, %r890;
	ld.global.u32 	%r891, [%rd8+268];
	xor.b32  	%r1132, %r1132, %r891;
	ld.global.u32 	%r892, [%rd8+272];
	xor.b32  	%r1131, %r1131, %r892;
	ld.global.u32 	%r893, [%rd8+276];
	xor.b32  	%r946, %r946, %r893;
$L__BB1_108:
	and.b32  	%r895, %r794, 16384;
	setp.eq.s32 	%p59, %r895, 0;
	@%p59 bra 	$L__BB1_110;
	ld.global.u32 	%r896, [%rd8+280];
	xor.b32  	%r950, %r950, %r896;
	ld.global.u32 	%r897, [%rd8+284];
	xor.b32  	%r949, %r949, %r897;
	ld.global.u32 	%r898, [%rd8+288];
	xor.b32  	%r1132, %r1132, %r898;
	ld.global.u32 	%r899, [%rd8+292];
	xor.b32  	%r1131, %r1131, %r899;
	ld.global.u32 	%r900, [%rd8+296];
	xor.b32  	%r946, %r946, %r900;
$L__BB1_110:
	and.b32  	%r902, %r794, 32768;
	setp.eq.s32 	%p60, %r902, 0;
	@%p60 bra 	$L__BB1_112;
	ld.global.u32 	%r903, [%rd8+300];
	xor.b32  	%r950, %r950, %r903;
	ld.global.u32 	%r904, [%rd8+304];
	xor.b32  	%r949, %r949, %r904;
	ld.global.u32 	%r905, [%rd8+308];
	xor.b32  	%r1132, %r1132, %r905;
	ld.global.u32 	%r906, [%rd8+312];
	xor.b32  	%r1131, %r1131, %r906;
	ld.global.u32 	%r907, [%rd8+316];
	xor.b32  	%r946, %r946, %r907;
$L__BB1_112:
	add.s32 	%r1129, %r1129, 16;
	setp.ne.s32 	%p61, %r1129, 32;
	@%p61 bra 	$L__BB1_80;
	mad.lo.s32 	%r908, %r1123, -31, %r369;
	add.s32 	%r1123, %r908, 1;
	setp.ne.s32 	%p62, %r1123, 5;
	@%p62 bra 	$L__BB1_79;
	st.local.u32 	[%rd1+4], %r950;
	st.local.v2.u32 	[%rd1+8], {%r949, %r1132};
	st.local.v2.u32 	[%rd1+16], {%r1131, %r946};
$L__BB1_115:
	shr.u64 	%rd27, %rd3, 2;
	add.s32 	%r933, %r933, 1;
	setp.gt.u64 	%p63, %rd3, 3;
	@%p63 bra 	$L__BB1_3;
$L__BB1_116:
	shr.u32 	%r909, %r950, 2;
	xor.b32  	%r910, %r909, %r950;
	shl.b32 	%r911, %r946, 4;
	shl.b32 	%r912, %r910, 1;
	xor.b32  	%r913, %r912, %r911;
	xor.b32  	%r914, %r913, %r910;
	xor.b32  	%r915, %r914, %r946;
	shr.u32 	%r916, %r949, 2;
	xor.b32  	%r917, %r916, %r949;
	shl.b32 	%r918, %r915, 4;
	shl.b32 	%r919, %r917, 1;
	xor.b32  	%r920, %r919, %r918;
	xor.b32  	%r921, %r920, %r917;
	xor.b32  	%r922, %r921, %r915;
	add.s32 	%r923, %r2, %r922;
	add.s32 	%r924, %r923, 724874;
	mul.hi.u32 	%r925, %r924, 1374389535;
	shr.u32 	%r926, %r925, 5;
	mul.lo.s32 	%r927, %r926, 100;
	sub.s32 	%r928, %r924, %r927;
	add.s32 	%r929, %r928, 1;
	cvta.to.global.u64 	%rd24, %rd10;
	shl.b64 	%rd25, %rd2, 2;
	add.s64 	%rd26, %rd24, %rd25;
	st.global.u32 	[%rd26], %r929;
$L__BB1_117:
	ret;

}
	// .globl	_Z8spMV_COOPiS_S_S_S_l
.visible .entry _Z8spMV_COOPiS_S_S_S_l(
	.param .u64 .ptr .align 1 _Z8spMV_COOPiS_S_S_S_l_param_0,
	.param .u64 .ptr .align 1 _Z8spMV_COOPiS_S_S_S_l_param_1,
	.param .u64 .ptr .align 1 _Z8spMV_COOPiS_S_S_S_l_param_2,
	.param .u64 .ptr .align 1 _Z8spMV_COOPiS_S_S_S_l_param_3,
	.param .u64 .ptr .align 1 _Z8spMV_COOPiS_S_S_S_l_param_4,
	.param .u64 _Z8spMV_COOPiS_S_S_S_l_param_5
)
{
	.reg .pred 	%p<2>;
	.reg .b32 	%r<11>;
	.reg .b64 	%rd<21>;

	ld.param.u64 	%rd2, [_Z8spMV_COOPiS_S_S_S_l_param_0];
	ld.param.u64 	%rd3, [_Z8spMV_COOPiS_S_S_S_l_param_1];
	ld.param.u64 	%rd4, [_Z8spMV_COOPiS_S_S_S_l_param_2];
	ld.param.u64 	%rd5, [_Z8spMV_COOPiS_S_S_S_l_param_3];
	ld.param.u64 	%rd6, [_Z8spMV_COOPiS_S_S_S_l_param_4];
	ld.param.u64 	%rd7, [_Z8spMV_COOPiS_S_S_S_l_param_5];
	mov.u32 	%r1, %ctaid.x;
	mov.u32 	%r2, %ntid.x;
	mov.u32 	%r3, %tid.x;
	mad.lo.s32 	%r4, %r1, %r2, %r3;
	cvt.s64.s32 	%rd1, %r4;
	setp.le.s64 	%p1, %rd7, %rd1;
	@%p1 bra 	$L__BB2_2;
	cvta.to.global.u64 	%rd8, %rd2;
	cvta.to.global.u64 	%rd9, %rd3;
	cvta.to.global.u64 	%rd10, %rd4;
	cvta.to.global.u64 	%rd11, %rd5;
	cvta.to.global.u64 	%rd12, %rd6;
	shl.b64 	%rd13, %rd1, 2;
	add.s64 	%rd14, %rd8, %rd13;
	ld.global.u32 	%r5, [%rd14];
	add.s64 	%rd15, %rd9, %rd13;
	ld.global.u32 	%r6, [%rd15];
	add.s64 	%rd16, %rd10, %rd13;
	ld.global.u32 	%r7, [%rd16];
	mul.wide.s32 	%rd17, %r5, 4;
	add.s64 	%rd18, %rd12, %rd17;
	mul.wide.s32 	%rd19, %r6, 4;
	add.s64 	%rd20, %rd11, %rd19;
	ld.global.u32 	%r8, [%rd20];
	mul.lo.s32 	%r9, %r8, %r7;
	atom.global.add.u32 	%r10, [%rd18], %r9;
$L__BB2_2:
	ret;

}
	// .globl	_Z8spMV_CSRPiS_S_S_S_i
.visible .entry _Z8spMV_CSRPiS_S_S_S_i(
	.param .u64 .ptr .align 1 _Z8spMV_CSRPiS_S_S_S_i_param_0,
	.param .u64 .ptr .align 1 _Z8spMV_CSRPiS_S_S_S_i_param_1,
	.param .u64 .ptr .align 1 _Z8spMV_CSRPiS_S_S_S_i_param_2,
	.param .u64 .ptr .align 1 _Z8spMV_CSRPiS_S_S_S_i_param_3,
	.param .u64 .ptr .align 1 _Z8spMV_CSRPiS_S_S_S_i_param_4,
	.param .u32 _Z8spMV_CSRPiS_S_S_S_i_param_5
)
{
	.reg .pred 	%p<11>;
	.reg .b32 	%r<178>;
	.reg .b64 	%rd<87>;

	ld.param.u64 	%rd6, [_Z8spMV_CSRPiS_S_S_S_i_param_0];
	ld.param.u64 	%rd8, [_Z8spMV_CSRPiS_S_S_S_i_param_1];
	ld.param.u64 	%rd9, [_Z8spMV_CSRPiS_S_S_S_i_param_2];
	ld.param.u64 	%rd10, [_Z8spMV_CSRPiS_S_S_S_i_param_3];
	ld.param.u64 	%rd7, [_Z8spMV_CSRPiS_S_S_S_i_param_4];
	ld.param.u32 	%r36, [_Z8spMV_CSRPiS_S_S_S_i_param_5];
	cvta.to.global.u64 	%rd1, %rd10;
	cvta.to.global.u64 	%rd2, %rd9;
	cvta.to.global.u64 	%rd3, %rd8;
	mov.u32 	%r37, %ctaid.x;
	mov.u32 	%r38, %ntid.x;
	mov.u32 	%r39, %tid.x;
	mad.lo.s32 	%r1, %r37, %r38, %r39;
	setp.ge.s32 	%p1, %r1, %r36;
	@%p1 bra 	$L__BB3_15;
	cvta.to.global.u64 	%rd11, %rd6;
	mul.wide.s32 	%rd12, %r1, 4;
	add.s64 	%rd13, %rd11, %rd12;
	ld.global.u32 	%r166, [%rd13];
	ld.global.u32 	%r3, [%rd13+4];
	setp.ge.s32 	%p2, %r166, %r3;
	mov.b32 	%r177, 0;
	@%p2 bra 	$L__BB3_14;
	add.s32 	%r43, %r166, 1;
	max.s32 	%r44, %r3, %r43;
	sub.s32 	%r4, %r44, %r166;
	and.b32  	%r5, %r4, 15;
	sub.s32 	%r45, %r166, %r44;
	setp.gt.u32 	%p3, %r45, -16;
	mov.b32 	%r177, 0;
	@%p3 bra 	$L__BB3_5;
	and.b32  	%r47, %r4, -16;
	neg.s32 	%r162, %r47;
	add.s64 	%rd4, %rd3, 32;
	add.s64 	%rd5, %rd2, 32;
	mov.b32 	%r177, 0;
$L__BB3_4:
	.pragma "nounroll";
	mul.wide.s32 	%rd14, %r166, 4;
	add.s64 	%rd15, %rd4, %rd14;
	add.s64 	%rd16, %rd5, %rd14;
	ld.global.u32 	%r48, [%rd15+-32];
	ld.global.u32 	%r49, [%rd16+-32];
	mul.wide.s32 	%rd17, %r48, 4;
	add.s64 	%rd18, %rd1, %rd17;
	ld.global.u32 	%r50, [%rd18];
	mad.lo.s32 	%r51, %r50, %r49, %r177;
	ld.global.u32 	%r52, [%rd15+-28];
	ld.global.u32 	%r53, [%rd16+-28];
	mul.wide.s32 	%rd19, %r52, 4;
	add.s64 	%rd20, %rd1, %rd19;
	ld.global.u32 	%r54, [%rd20];
	mad.lo.s32 	%r55, %r54, %r53, %r51;
	ld.global.u32 	%r56, [%rd15+-24];
	ld.global.u32 	%r57, [%rd16+-24];
	mul.wide.s32 	%rd21, %r56, 4;
	add.s64 	%rd22, %rd1, %rd21;
	ld.global.u32 	%r58, [%rd22];
	mad.lo.s32 	%r59, %r58, %r57, %r55;
	ld.global.u32 	%r60, [%rd15+-20];
	ld.global.u32 	%r61, [%rd16+-20];
	mul.wide.s32 	%rd23, %r60, 4;
	add.s64 	%rd24, %rd1, %rd23;
	ld.global.u32 	%r62, [%rd24];
	mad.lo.s32 	%r63, %r62, %r61, %r59;
	ld.global.u32 	%r64, [%rd15+-16];
	ld.global.u32 	%r65, [%rd16+-16];
	mul.wide.s32 	%rd25, %r64, 4;
	add.s64 	%rd26, %rd1, %rd25;
	ld.global.u32 	%r66, [%rd26];
	mad.lo.s32 	%r67, %r66, %r65, %r63;
	ld.global.u32 	%r68, [%rd15+-12];
	ld.global.u32 	%r69, [%rd16+-12];
	mul.wide.s32 	%rd27, %r68, 4;
	add.s64 	%rd28, %rd1, %rd27;
	ld.global.u32 	%r70, [%rd28];
	mad.lo.s32 	%r71, %r70, %r69, %r67;
	ld.global.u32 	%r72, [%rd15+-8];
	ld.global.u32 	%r73, [%rd16+-8];
	mul.wide.s32 	%rd29, %r72, 4;
	add.s64 	%rd30, %rd1, %rd29;
	ld.global.u32 	%r74, [%rd30];
	mad.lo.s32 	%r75, %r74, %r73, %r71;
	ld.global.u32 	%r76, [%rd15+-4];
	ld.global.u32 	%r77, [%rd16+-4];
	mul.wide.s32 	%rd31, %r76, 4;
	add.s64 	%rd32, %rd1, %rd31;
	ld.global.u32 	%r78, [%rd32];
	mad.lo.s32 	%r79, %r78, %r77, %r75;
	ld.global.u32 	%r80, [%rd15];
	ld.global.u32 	%r81, [%rd16];
	mul.wide.s32 	%rd33, %r80, 4;
	add.s64 	%rd34, %rd1, %rd33;
	ld.global.u32 	%r82, [%rd34];
	mad.lo.s32 	%r83, %r82, %r81, %r79;
	ld.global.u32 	%r84, [%rd15+4];
	ld.global.u32 	%r85, [%rd16+4];
	mul.wide.s32 	%rd35, %r84, 4;
	add.s64 	%rd36, %rd1, %rd35;
	ld.global.u32 	%r86, [%rd36];
	mad.lo.s32 	%r87, %r86, %r85, %r83;
	ld.global.u32 	%r88, [%rd15+8];
	ld.global.u32 	%r89, [%rd16+8];
	mul.wide.s32 	%rd37, %r88, 4;
	add.s64 	%rd38, %rd1, %rd37;
	ld.global.u32 	%r90, [%rd38];
	mad.lo.s32 	%r91, %r90, %r89, %r87;
	ld.global.u32 	%r92, [%rd15+12];
	ld.global.u32 	%r93, [%rd16+12];
	mul.wide.s32 	%rd39, %r92, 4;
	add.s64 	%rd40, %rd1, %rd39;
	ld.global.u32 	%r94, [%rd40];
	mad.lo.s32 	%r95, %r94, %r93, %r91;
	ld.global.u32 	%r96, [%rd15+16];
	ld.global.u32 	%r97, [%rd16+16];
	mul.wide.s32 	%rd41, %r96, 4;
	add.s64 	%rd42, %rd1, %rd41;
	ld.global.u32 	%r98, [%rd42];
	mad.lo.s32 	%r99, %r98, %r97, %r95;
	ld.global.u32 	%r100, [%rd15+20];
	ld.global.u32 	%r101, [%rd16+20];
	mul.wide.s32 	%rd43, %r100, 4;
	add.s64 	%rd44, %rd1, %rd43;
	ld.global.u32 	%r102, [%rd44];
	mad.lo.s32 	%r103, %r102, %r101, %r99;
	ld.global.u32 	%r104, [%rd15+24];
	ld.global.u32 	%r105, [%rd16+24];
	mul.wide.s32 	%rd45, %r104, 4;
	add.s64 	%rd46, %rd1, %rd45;
	ld.global.u32 	%r106, [%rd46];
	mad.lo.s32 	%r107, %r106, %r105, %r103;
	ld.global.u32 	%r108, [%rd15+28];
	ld.global.u32 	%r109, [%rd16+28];
	mul.wide.s32 	%rd47, %r108, 4;
	add.s64 	%rd48, %rd1, %rd47;
	ld.global.u32 	%r110, [%rd48];
	mad.lo.s32 	%r177, %r110, %r109, %r107;
	add.s32 	%r166, %r166, 16;
	add.s32 	%r162, %r162, 16;
	setp.ne.s32 	%p4, %r162, 0;
	@%p4 bra 	$L__BB3_4;
$L__BB3_5:
	setp.eq.s32 	%p5, %r5, 0;
	@%p5 bra 	$L__BB3_14;
	and.b32  	%r16, %r4, 7;
	setp.lt.u32 	%p6, %r5, 8;
	@%p6 bra 	$L__BB3_8;
	mul.wide.s32 	%rd49, %r166, 4;
	add.s64 	%rd50, %rd3, %rd49;
	ld.global.u32 	%r112, [%rd50];
	add.s64 	%rd51, %rd2, %rd49;
	ld.global.u32 	%r113, [%rd51];
	mul.wide.s32 	%rd52, %r112, 4;
	add.s64 	%rd53, %rd1, %rd52;
	ld.global.u32 	%r114, [%rd53];
	mad.lo.s32 	%r115, %r114, %r113, %r177;
	ld.global.u32 	%r116, [%rd50+4];
	ld.global.u32 	%r117, [%rd51+4];
	mul.wide.s32 	%rd54, %r116, 4;
	add.s64 	%rd55, %rd1, %rd54;
	ld.global.u32 	%r118, [%rd55];
	mad.lo.s32 	%r119, %r118, %r117, %r115;
	ld.global.u32 	%r120, [%rd50+8];
	ld.global.u32 	%r121, [%rd51+8];
	mul.wide.s32 	%rd56, %r120, 4;
	add.s64 	%rd57, %rd1, %rd56;
	ld.global.u32 	%r122, [%rd57];
	mad.lo.s32 	%r123, %r122, %r121, %r119;
	ld.global.u32 	%r124, [%rd50+12];
	ld.global.u32 	%r125, [%rd51+12];
	mul.wide.s32 	%rd58, %r124, 4;
	add.s64 	%rd59, %rd1, %rd58;
	ld.global.u32 	%r126, [%rd59];
	mad.lo.s32 	%r127, %r126, %r125, %r123;
	ld.global.u32 	%r128, [%rd50+16];
	ld.global.u32 	%r129, [%rd51+16];
	mul.wide.s32 	%rd60, %r128, 4;
	add.s64 	%rd61, %rd1, %rd60;
	ld.global.u32 	%r130, [%rd61];
	mad.lo.s32 	%r131, %r130, %r129, %r127;
	ld.global.u32 	%r132, [%rd50+20];
	ld.global.u32 	%r133, [%rd51+20];
	mul.wide.s32 	%rd62, %r132, 4;
	add.s64 	%rd63, %rd1, %rd62;
	ld.global.u32 	%r134, [%rd63];
	mad.lo.s32 	%r135, %r134, %r133, %r131;
	ld.global.u32 	%r136, [%rd50+24];
	ld.global.u32 	%r137, [%rd51+24];
	mul.wide.s32 	%rd64, %r136, 4;
	add.s64 	%rd65, %rd1, %rd64;
	ld.global.u32 	%r138, [%rd65];
	mad.lo.s32 	%r139, %r138, %r137, %r135;
	ld.global.u32 	%r140, [%rd50+28];
	ld.global.u32 	%r141, [%rd51+28];
	mul.wide.s32 	%rd66, %r140, 4;
	add.s64 	%rd67, %rd1, %rd66;
	ld.global.u32 	%r142, [%rd67];
	mad.lo.s32 	%r177, %r142, %r141, %r139;
	add.s32 	%r166, %r166, 8;
$L__BB3_8:
	setp.eq.s32 	%p7, %r16, 0;
	@%p7 bra 	$L__BB3_14;
	and.b32  	%r22, %r4, 3;
	setp.lt.u32 	%p8, %r16, 4;
	@%p8 bra 	$L__BB3_11;
	mul.wide.s32 	%rd68, %r166, 4;
	add.s64 	%rd69, %rd3, %rd68;
	ld.global.u32 	%r144, [%rd69];
	add.s64 	%rd70, %rd2, %rd68;
	ld.global.u32 	%r145, [%rd70];
	mul.wide.s32 	%rd71, %r144, 4;
	add.s64 	%rd72, %rd1, %rd71;
	ld.global.u32 	%r146, [%rd72];
	mad.lo.s32 	%r147, %r146, %r145, %r177;
	ld.global.u32 	%r148, [%rd69+4];
	ld.global.u32 	%r149, [%rd70+4];
	mul.wide.s32 	%rd73, %r148, 4;
	add.s64 	%rd74, %rd1, %rd73;
	ld.global.u32 	%r150, [%rd74];
	mad.lo.s32 	%r151, %r150, %r149, %r147;
	ld.global.u32 	%r152, [%rd69+8];
	ld.global.u32 	%r153, [%rd70+8];
	mul.wide.s32 	%rd75, %r152, 4;
	add.s64 	%rd76, %rd1, %rd75;
	ld.global.u32 	%r154, [%rd76];
	mad.lo.s32 	%r155, %r154, %r153, %r151;
	ld.global.u32 	%r156, [%rd69+12];
	ld.global.u32 	%r157, [%rd70+12];
	mul.wide.s32 	%rd77, %r156, 4;
	add.s64 	%rd78, %rd1, %rd77;
	ld.global.u32 	%r158, [%rd78];
	mad.lo.s32 	%r177, %r158, %r157, %r155;
	add.s32 	%r166, %r166, 4;
$L__BB3_11:
	setp.eq.s32 	%p9, %r22, 0;
	@%p9 bra 	$L__BB3_14;
	neg.s32 	%r174, %r22;
$L__BB3_13:
	.pragma "nounroll";
	mul.wide.s32 	%rd79, %r166, 4;
	add.s64 	%rd80, %rd2, %rd79;
	add.s64 	%rd81, %rd3, %rd79;
	ld.global.u32 	%r159, [%rd81];
	ld.global.u32 	%r160, [%rd80];
	mul.wide.s32 	%rd82, %r159, 4;
	add.s64 	%rd83, %rd1, %rd82;
	ld.global.u32 	%r161, [%rd83];
	mad.lo.s32 	%r177, %r161, %r160, %r177;
	add.s32 	%r166, %r166, 1;
	add.s32 	%r174, %r174, 1;
	setp.ne.s32 	%p10, %r174, 0;
	@%p10 bra 	$L__BB3_13;
$L__BB3_14:
	cvta.to.global.u64 	%rd84, %rd7;
	add.s64 	%rd86, %rd84, %rd12;
	st.global.u32 	[%rd86], %r177;
$L__BB3_15:
	ret;

}
	// .globl	_Z8spMV_ELLPiS_S_S_i
.visible .entry _Z8spMV_ELLPiS_S_S_i(
	.param .u64 .ptr .align 1 _Z8spMV_ELLPiS_S_S_i_param_0,
	.param .u64 .ptr .align 1 _Z8spMV_ELLPiS_S_S_i_param_1,
	.param .u64 .ptr .align 1 _Z8spMV_ELLPiS_S_S_i_param_2,
	.param .u64 .ptr .align 1 _Z8spMV_ELLPiS_S_S_i_param_3,
	.param .u32 _Z8spMV_ELLPiS_S_S_i_param_4
)
{
	.reg .pred 	%p<26>;
	.reg .b32 	%r<139>;
	.reg .b64 	%rd<55>;

	ld.param.u64 	%rd14, [_Z8spMV_ELLPiS_S_S_i_param_0];
	ld.param.u64 	%rd15, [_Z8spMV_ELLPiS_S_S_i_param_1];
	ld.param.u64 	%rd16, [_Z8spMV_ELLPiS_S_S_i_param_2];
	ld.param.u64 	%rd13, [_Z8spMV_ELLPiS_S_S_i_param_3];
	ld.param.u32 	%r68, [_Z8spMV_ELLPiS_S_S_i_param_4];
	cvta.to.global.u64 	%rd1, %rd16;
	cvta.to.global.u64 	%rd2, %rd15;
	cvta.to.global.u64 	%rd3, %rd14;
	mov.u32 	%r69, %ctaid.x;
	mov.u32 	%r70, %ntid.x;
	mov.u32 	%r71, %tid.x;
	mad.lo.s32 	%r1, %r69, %r70, %r71;
	setp.gt.s32 	%p1, %r1, 4095;
	@%p1 bra 	$L__BB4_43;
	setp.lt.s32 	%p2, %r68, 1;
	mov.b32 	%r115, 0;
	@%p2 bra 	$L__BB4_42;
	mul.lo.s32 	%r2, %r68, %r1;
	and.b32  	%r3, %r68, 7;
	setp.lt.u32 	%p3, %r68, 8;
	mov.b32 	%r131, 0;
	mov.u32 	%r115, %r131;
	@%p3 bra 	$L__BB4_21;
	and.b32  	%r131, %r68, 2147483640;
	neg.s32 	%r113, %r131;
	add.s64 	%rd4, %rd3, 16;
	add.s64 	%rd5, %rd2, 16;
	mov.b32 	%r115, 0;
	mov.u32 	%r112, %r2;
$L__BB4_4:
	.pragma "nounroll";
	mul.wide.s32 	%rd17, %r112, 4;
	add.s64 	%rd6, %rd4, %rd17;
	add.s64 	%rd7, %rd5, %rd17;
	ld.global.u32 	%r9, [%rd6+-16];
	setp.eq.s32 	%p4, %r9, -1;
	@%p4 bra 	$L__BB4_6;
	ld.global.u32 	%r76, [%rd7+-16];
	mul.wide.s32 	%rd18, %r9, 4;
	add.s64 	%rd19, %rd1, %rd18;
	ld.global.u32 	%r77, [%rd19];
	mad.lo.s32 	%r115, %r77, %r76, %r115;
$L__BB4_6:
	ld.global.u32 	%r12, [%rd6+-12];
	setp.eq.s32 	%p5, %r12, -1;
	@%p5 bra 	$L__BB4_8;
	ld.global.u32 	%r78, [%rd7+-12];
	mul.wide.s32 	%rd20, %r12, 4;
	add.s64 	%rd21, %rd1, %rd20;
	ld.global.u32 	%r79, [%rd21];
	mad.lo.s32 	%r115, %r79, %r78, %r115;
$L__BB4_8:
	ld.global.u32 	%r15, [%rd6+-8];
	setp.eq.s32 	%p6, %r15, -1;
	@%p6 bra 	$L__BB4_10;
	ld.global.u32 	%r80, [%rd7+-8];
	mul.wide.s32 	%rd22, %r15, 4;
	add.s64 	%rd23, %rd1, %rd22;
	ld.global.u32 	%r81, [%rd23];
	mad.lo.s32 	%r115, %r81, %r80, %r115;
$L__BB4_10:
	ld.global.u32 	%r18, [%rd6+-4];
	setp.eq.s32 	%p7, %r18, -1;
	@%p7 bra 	$L__BB4_12;
	ld.global.u32 	%r82, [%rd7+-4];
	mul.wide.s32 	%rd24, %r18, 4;
	add.s64 	%rd25, %rd1, %rd24;
	ld.global.u32 	%r83, [%rd25];
	mad.lo.s32 	%r115, %r83, %r82, %r115;
$L__BB4_12:
	ld.global.u32 	%r21, [%rd6];
	setp.eq.s32 	%p8, %r21, -1;
	@%p8 bra 	$L__BB4_14;
	ld.global.u32 	%r84, [%rd7];
	mul.wide.s32 	%rd26, %r21, 4;
	add.s64 	%rd27, %rd1, %rd26;
	ld.global.u32 	%r85, [%rd27];
	mad.lo.s32 	%r115, %r85, %r84, %r115;
$L__BB4_14:
	ld.global.u32 	%r24, [%rd6+4];
	setp.eq.s32 	%p9, %r24, -1;
	@%p9 bra 	$L__BB4_16;
	ld.global.u32 	%r86, [%rd7+4];
	mul.wide.s32 	%rd28, %r24, 4;
	add.s64 	%rd29, %rd1, %rd28;
	ld.global.u32 	%r87, [%rd29];
	mad.lo.s32 	%r115, %r87, %r86, %r115;
$L__BB4_16:
	ld.global.u32 	%r27, [%rd6+8];
	setp.eq.s32 	%p10, %r27, -1;
	@%p10 bra 	$L__BB4_18;
	ld.global.u32 	%r88, [%rd7+8];
	mul.wide.s32 	%rd30, %r27, 4;
	add.s64 	%rd31, %rd1, %rd30;
	ld.global.u32 	%r89, [%rd31];
	mad.lo.s32 	%r115, %r89, %r88, %r115;
$L__BB4_18:
	ld.global.u32 	%r30, [%rd6+12];
	setp.eq.s32 	%p11, %r30, -1;
	@%p11 bra 	$L__BB4_20;
	ld.global.u32 	%r90, [%rd7+12];
	mul.wide.s32 	%rd32, %r30, 4;
	add.s64 	%rd33, %rd1, %rd32;
	ld.global.u32 	%r91, [%rd33];
	mad.lo.s32 	%r115, %r91, %r90, %r115;
$L__BB4_20:
	add.s32 	%r113, %r113, 8;
	add.s32 	%r112, %r112, 8;
	setp.ne.s32 	%p12, %r113, 0;
	@%p12 bra 	$L__BB4_4;
$L__BB4_21:
	setp.eq.s32 	%p13, %r3, 0;
	@%p13 bra 	$L__BB4_42;
	and.b32  	%r38, %r68, 3;
	setp.lt.u32 	%p14, %r3, 4;
	@%p14 bra 	$L__BB4_32;
	add.s32 	%r93, %r131, %r2;
	mul.wide.s32 	%rd34, %r93, 4;
	add.s64 	%rd8, %rd3, %rd34;
	ld.global.u32 	%r39, [%rd8];
	add.s64 	%rd9, %rd2, %rd34;
	setp.eq.s32 	%p15, %r39, -1;
	@%p15 bra 	$L__BB4_25;
	ld.global.u32 	%r94, [%rd9];
	mul.wide.s32 	%rd35, %r39, 4;
	add.s64 	%rd36, %rd1, %rd35;
	ld.global.u32 	%r95, [%rd36];
	mad.lo.s32 	%r115, %r95, %r94, %r115;
$L__BB4_25:
	ld.global.u32 	%r42, [%rd8+4];
	setp.eq.s32 	%p16, %r42, -1;
	@%p16 bra 	$L__BB4_27;
	ld.global.u32 	%r96, [%rd9+4];
	mul.wide.s32 	%rd37, %r42, 4;
	add.s64 	%rd38, %rd1, %rd37;
	ld.global.u32 	%r97, [%rd38];
	mad.lo.s32 	%r115, %r97, %r96, %r115;
$L__BB4_27:
	ld.global.u32 	%r45, [%rd8+8];
	setp.eq.s32 	%p17, %r45, -1;
	@%p17 bra 	$L__BB4_29;
	ld.global.u32 	%r98, [%rd9+8];
	mul.wide.s32 	%rd39, %r45, 4;
	add.s64 	%rd40, %rd1, %rd39;
	ld.global.u32 	%r99, [%rd40];
	mad.lo.s32 	%r115, %r99, %r98, %r115;
$L__BB4_29:
	ld.global.u32 	%r48, [%rd8+12];
	setp.eq.s32 	%p18, %r48, -1;
	@%p18 bra 	$L__BB4_31;
	ld.global.u32 	%r100, [%rd9+12];
	mul.wide.s32 	%rd41, %r48, 4;
	add.s64 	%rd42, %rd1, %rd41;
	ld.global.u32 	%r101, [%rd42];
	mad.lo.s32 	%r115, %r101, %r100, %r115;
$L__BB4_31:
	add.s32 	%r131, %r131, 4;
$L__BB4_32:
	setp.eq.s32 	%p19, %r38, 0;
	@%p19 bra 	$L__BB4_42;
	setp.eq.s32 	%p20, %r38, 1;
	@%p20 bra 	$L__BB4_39;
	add.s32 	%r103, %r131, %r2;
	mul.wide.s32 	%rd43, %r103, 4;
	add.s64 	%rd10, %rd3, %rd43;
	ld.global.u32 	%r55, [%rd10];
	add.s64 	%rd11, %rd2, %rd43;
	setp.eq.s32 	%p21, %r55, -1;
	@%p21 bra 	$L__BB4_36;
	ld.global.u32 	%r104, [%rd11];
	mul.wide.s32 	%rd44, %r55, 4;
	add.s64 	%rd45, %rd1, %rd44;
	ld.global.u32 	%r105, [%rd45];
	mad.lo.s32 	%r115, %r105, %r104, %r115;
$L__BB4_36:
	ld.global.u32 	%r58, [%rd10+4];
	setp.eq.s32 	%p22, %r58, -1;
	@%p22 bra 	$L__BB4_38;
	ld.global.u32 	%r106, [%rd11+4];
	mul.wide.s32 	%rd46, %r58, 4;
	add.s64 	%rd47, %rd1, %rd46;
	ld.global.u32 	%r107, [%rd47];
	mad.lo.s32 	%r115, %r107, %r106, %r115;
$L__BB4_38:
	add.s32 	%r131, %r131, 2;
$L__BB4_39:
	and.b32  	%r108, %r68, 1;
	setp.eq.b32 	%p23, %r108, 1;
	not.pred 	%p24, %p23;
	@%p24 bra 	$L__BB4_42;
	add.s32 	%r109, %r131, %r2;
	mul.wide.s32 	%rd48, %r109, 4;
	add.s64 	%rd49, %rd3, %rd48;
	ld.global.u32 	%r65, [%rd49];
	add.s64 	%rd12, %rd2, %rd48;
	setp.eq.s32 	%p25, %r65, -1;
	@%p25 bra 	$L__BB4_42;
	ld.global.u32 	%r110, [%rd12];
	mul.wide.s32 	%rd50, %r65, 4;
	add.s64 	%rd51, %rd1, %rd50;
	ld.global.u32 	%r111, [%rd51];
	mad.lo.s32 	%r115, %r111, %r110, %r115;
$L__BB4_42:
	cvta.to.global.u64 	%rd52, %rd13;
	mul.wide.s32 	%rd53, %r1, 4;
	add.s64 	%rd54, %rd52, %rd53;
	st.global.u32 	[%rd54], %r115;
$L__BB4_43:
	ret;

}


// ===== COMPILED SASS (sm_100) =====

	.target	sm_100

	.elftype	@"ET_EXEC"


//--------------------- .note.nv.tkinfo           --------------------------
	.section	.note.nv.tkinfo,"",@"SHT_NOTE"
	.sectionflags	@"SHF_NOTE_NV_TKINFO"
	.tkinfo
        /*0018*/ 	.word	0x00000002
        /*0030*/ 	.string	""
        /*0030*/ 	.string	"ptxas"
        /*0030*/ 	.string	"Cuda compilation tools, release 13.0, V13.0.88"
        /*0030*/ 	.string	"Build cuda_13.0.r13.0/compiler.36424714_0"
        /*0030*/ 	.string	"-arch sm_100 -m 64 "



//--------------------- .note.nv.cuinfo           --------------------------
	.section	.note.nv.cuinfo,"",@"SHT_NOTE"
	.sectionflags	@"SHF_NOTE_NV_CUINFO"
        /*0018*/ 	.short	0x0002
        /*001a*/ 	.short	0x0064
        /*001c*/ 	.short	0x0082
	.zero		2


//--------------------- .nv.info                  --------------------------
	.section	.nv.info,"",@"SHT_CUDA_INFO"
	.align	4


	//----- nvinfo : EIATTR_REGCOUNT
	.align		4
        /*0000*/ 	.byte	0x04, 0x2f
        /*0002*/ 	.short	(.L_10 - .L_9)
	.align		4
.L_9:
        /*0004*/ 	.word	index@(_Z4initPim)
        /*0008*/ 	.word	0x0000001f


	//----- nvinfo : EIATTR_FRAME_SIZE
	.align		4
.L_10:
        /*000c*/ 	.byte	0x04, 0x11
        /*000e*/ 	.short	(.L_12 - .L_11)
	.align		4
.L_11:
        /*0010*/ 	.word	index@(_Z4initPim)
        /*0014*/ 	.word	0x00000030


	//----- nvinfo : EIATTR_REGCOUNT
	.align		4
.L_12:
        /*0018*/ 	.byte	0x04, 0x2f
        /*001a*/ 	.short	(.L_14 - .L_13)
	.align		4
.L_13:
        /*001c*/ 	.word	index@(_Z8initVectPim)
        /*0020*/ 	.word	0x0000001f


	//----- nvinfo : EIATTR_FRAME_SIZE
	.align		4
.L_14:
        /*0024*/ 	.byte	0x04, 0x11
        /*0026*/ 	.short	(.L_16 - .L_15)
	.align		4
.L_15:
        /*0028*/ 	.word	index@(_Z8initVectPim)
        /*002c*/ 	.word	0x00000030


	//----- nvinfo : EIATTR_REGCOUNT
	.align		4
.L_16:
        /*0030*/ 	.byte	0x04, 0x2f
        /*0032*/ 	.short	(.L_18 - .L_17)
	.align		4
.L_17:
        /*0034*/ 	.word	index@(_Z8spMV_COOPiS_S_S_S_l)
        /*0038*/ 	.word	0x0000000e


	//----- nvinfo : EIATTR_FRAME_SIZE
	.align		4
.L_18:
        /*003c*/ 	.byte	0x04, 0x11
        /*003e*/ 	.short	(.L_20 - .L_19)
	.align		4
.L_19:
        /*0040*/ 	.word	index@(_Z8spMV_COOPiS_S_S_S_l)
        /*0044*/ 	.word	0x00000000


	//----- nvinfo : EIATTR_REGCOUNT
	.align		4
.L_20:
        /*0048*/ 	.byte	0x04, 0x2f
        /*004a*/ 	.short	(.L_22 - .L_21)
	.align		4
.L_21:
        /*004c*/ 	.word	index@(_Z8spMV_CSRPiS_S_S_S_i)
        /*0050*/ 	.word	0x00000020


	//----- nvinfo : EIATTR_FRAME_SIZE
	.align		4
.L_22:
        /*0054*/ 	.byte	0x04, 0x11
        /*0056*/ 	.short	(.L_24 - .L_23)
	.align		4
.L_23:
        /*0058*/ 	.word	index@(_Z8spMV_CSRPiS_S_S_S_i)
        /*005c*/ 	.word	0x00000000


	//----- nvinfo : EIATTR_REGCOUNT
	.align		4
.L_24:
        /*0060*/ 	.byte	0x04, 0x2f
        /*0062*/ 	.short	(.L_26 - .L_25)
	.align		4
.L_25:
        /*0064*/ 	.word	index@(_Z8spMV_ELLPiS_S_S_i)
        /*0068*/ 	.word	0x00000020


	//----- nvinfo : EIATTR_FRAME_SIZE
	.align		4
.L_26:
        /*006c*/ 	.byte	0x04, 0x11
        /*006e*/ 	.short	(.L_28 - .L_27)
	.align		4
.L_27:
        /*0070*/ 	.word	index@(_Z8spMV_ELLPiS_S_S_i)
        /*0074*/ 	.word	0x00000000


	//----- nvinfo : EIATTR_MIN_STACK_SIZE
	.align		4
.L_28:
        /*0078*/ 	.byte	0x04, 0x12
        /*007a*/ 	.short	(.L_30 - .L_29)
	.align		4
.L_29:
        /*007c*/ 	.word	index@(_Z8spMV_ELLPiS_S_S_i)
        /*0080*/ 	.word	0x00000000


	//----- nvinfo : EIATTR_MIN_STACK_SIZE
	.align		4
.L_30:
        /*0084*/ 	.byte	0x04, 0x12
        /*0086*/ 	.short	(.L_32 - .L_31)
	.align		4
.L_31:
        /*0088*/ 	.word	index@(_Z8spMV_CSRPiS_S_S_S_i)
        /*008c*/ 	.word	0x00000000


	//----- nvinfo : EIATTR_MIN_STACK_SIZE
	.align		4
.L_32:
        /*0090*/ 	.byte	0x04, 0x12
        /*0092*/ 	.short	(.L_34 - .L_33)
	.align		4
.L_33:
        /*0094*/ 	.word	index@(_Z8spMV_COOPiS_S_S_S_l)
        /*0098*/ 	.word	0x00000000


	//----- nvinfo : EIATTR_MIN_STACK_SIZE
	.align		4
.L_34:
        /*009c*/ 	.byte	0x04, 0x12
        /*009e*/ 	.short	(.L_36 - .L_35)
	.align		4
.L_35:
        /*00a0*/ 	.word	index@(_Z8initVectPim)
        /*00a4*/ 	.word	0x00000030


	//----- nvinfo : EIATTR_MIN_STACK_SIZE
	.align		4
.L_36:
        /*00a8*/ 	.byte	0x04, 0x12
        /*00aa*/ 	.short	(.L_38 - .L_37)
	.align		4
.L_37:
        /*00ac*/ 	.word	index@(_Z4initPim)
        /*00b0*/ 	.word	0x00000030
.L_38:


//--------------------- .nv.compat                --------------------------
	.section	.nv.compat,"",@"SHT_CUDA_COMPAT_INFO"
	.align	4
        /*0000*/ 	.byte	0x02, 0x09, 0x00, 0x00, 0x02, 0x02, 0x01, 0x00, 0x02, 0x05, 0x05, 0x00, 0x03, 0x07, 0x01, 0x01
        /*0010*/ 	.byte	0x02, 0x03, 0x00, 0x00, 0x02, 0x06, 0x01, 0x00, 0x04, 0x0b, 0x08, 0x00, 0x01, 0x00, 0x00, 0x00
        /*0020*/ 	.byte	0x00, 0x00, 0x00, 0x00


//--------------------- .nv.info._Z8spMV_ELLPiS_S_S_i --------------------------
	.section	.nv.info._Z8spMV_ELLPiS_S_S_i,"",@"SHT_CUDA_INFO"
	.sectionflags	@""
	.align	4


	//----- nvinfo : EIATTR_CUDA_API_VERSION
	.align		4
        /*0000*/ 	.byte	0x04, 0x37
        /*0002*/ 	.short	(.L_40 - .L_39)
.L_39:
        /*0004*/ 	.word	0x00000082


	//----- nvinfo : EIATTR_KPARAM_INFO
	.align		4
.L_40:
        /*0008*/ 	.byte	0x04, 0x17
        /*000a*/ 	.short	(.L_42 - .L_41)
.L_41:
        /*000c*/ 	.word	0x00000000
        /*0010*/ 	.short	0x0004
        /*0012*/ 	.short	0x0020
        /*0014*/ 	.byte	0x00, 0xf0, 0x11, 0x00


	//----- nvinfo : EIATTR_KPARAM_INFO
	.align		4
.L_42:
        /*0018*/ 	.byte	0x04, 0x17
        /*001a*/ 	.short	(.L_44 - .L_43)
.L_43:
        /*001c*/ 	.word	0x00000000
        /*0020*/ 	.short	0x0003
        /*0022*/ 	.short	0x0018
        /*0024*/ 	.byte	0x00, 0xf5, 0x21, 0x00


	//----- nvinfo : EIATTR_KPARAM_INFO
	.align		4
.L_44:
        /*0028*/ 	.byte	0x04, 0x17
        /*002a*/ 	.short	(.L_46 - .L_45)
.L_45:
        /*002c*/ 	.word	0x00000000
        /*0030*/ 	.short	0x0002
        /*0032*/ 	.short	0x0010
        /*0034*/ 	.byte	0x00, 0xf5, 0x21, 0x00


	//----- nvinfo : EIATTR_KPARAM_INFO
	.align		4
.L_46:
        /*0038*/ 	.byte	0x04, 0x17
        /*003a*/ 	.short	(.L_48 - .L_47)
.L_47:
        /*003c*/ 	.word	0x00000000
        /*0040*/ 	.short	0x0001
        /*0042*/ 	.short	0x0008
        /*0044*/ 	.byte	0x00, 0xf5, 0x21, 0x00


	//----- nvinfo : EIATTR_KPARAM_INFO
	.align		4
.L_48:
        /*0048*/ 	.byte	0x04, 0x17
        /*004a*/ 	.short	(.L_50 - .L_49)
.L_49:
        /*004c*/ 	.word	0x00000000
        /*0050*/ 	.short	0x0000
        /*0052*/ 	.short	0x0000
        /*0054*/ 	.byte	0x00, 0xf5, 0x21, 0x00


	//----- nvinfo : EIATTR_SPARSE_MMA_MASK
	.align		4
.L_50:
        /*0058*/ 	.byte	0x03, 0x50
        /*005a*/ 	.short	0x0000


	//----- nvinfo : EIATTR_MAXREG_COUNT
	.align		4
        /*005c*/ 	.byte	0x03, 0x1b
        /*005e*/ 	.short	0x00ff


	//----- nvinfo : EIATTR_MERCURY_ISA_VERSION
	.align		4
        /*0060*/ 	.byte	0x03, 0x5f
        /*0062*/ 	.short	0x0101


	//----- nvinfo : EIATTR_VRC_CTA_INIT_COUNT
	.align		4
        /*0064*/ 	.byte	0x02, 0x4a
	.zero		1
	.zero		1


	//----- nvinfo : EIATTR_EXIT_INSTR_OFFSETS
	.align		4
        /*0068*/ 	.byte	0x04, 0x1c
        /*006a*/ 	.short	(.L_52 - .L_51)


	//   ....[0]....
.L_51:
        /*006c*/ 	.word	0x00000060


	//   ....[1]....
        /*0070*/ 	.word	0x00000b20


	//----- nvinfo : EIATTR_CRS_STACK_SIZE
	.align		4
.L_52:
        /*0074*/ 	.byte	0x04, 0x1e
        /*0076*/ 	.short	(.L_54 - .L_53)
.L_53:
        /*0078*/ 	.word	0x00000000


	//----- nvinfo : EIATTR_CBANK_PARAM_SIZE
	.align		4
.L_54:
        /*007c*/ 	.byte	0x03, 0x19
        /*007e*/ 	.short	0x0024


	//----- nvinfo : EIATTR_PARAM_CBANK
	.align		4
        /*0080*/ 	.byte	0x04, 0x0a
        /*0082*/ 	.short	(.L_56 - .L_55)
	.align		4
.L_55:
        /*0084*/ 	.word	index@(.nv.constant0._Z8spMV_ELLPiS_S_S_i)
        /*0088*/ 	.short	0x0380
        /*008a*/ 	.short	0x0024


	//----- nvinfo : EIATTR_SW_WAR
	.align		4
.L_56:
        /*008c*/ 	.byte	0x04, 0x36
        /*008e*/ 	.short	(.L_58 - .L_57)
.L_57:
        /*0090*/ 	.word	0x00000008
.L_58:


//--------------------- .nv.info._Z8spMV_CSRPiS_S_S_S_i --------------------------
	.section	.nv.info._Z8spMV_CSRPiS_S_S_S_i,"",@"SHT_CUDA_INFO"
	.sectionflags	@""
	.align	4


	//----- nvinfo : EIATTR_CUDA_API_VERSION
	.align		4
        /*0000*/ 	.byte	0x04, 0x37
        /*0002*/ 	.short	(.L_60 - .L_59)
.L_59:
        /*0004*/ 	.word	0x00000082


	//----- nvinfo : EIATTR_KPARAM_INFO
	.align		4
.L_60:
        /*0008*/ 	.byte	0x04, 0x17
        /*000a*/ 	.short	(.L_62 - .L_61)
.L_61:
        /*000c*/ 	.word	0x00000000
        /*0010*/ 	.short	0x0005
        /*0012*/ 	.short	0x0028
        /*0014*/ 	.byte	0x00, 0xf0, 0x11, 0x00


	//----- nvinfo : EIATTR_KPARAM_INFO
	.align		4
.L_62:
        /*0018*/ 	.byte	0x04, 0x17
        /*001a*/ 	.short	(.L_64 - .L_63)
.L_63:
        /*001c*/ 	.word	0x00000000
        /*0020*/ 	.short	0x0004
        /*0022*/ 	.short	0x0020
        /*0024*/ 	.byte	0x00, 0xf5, 0x21, 0x00


	//----- nvinfo : EIATTR_KPARAM_INFO
	.align		4
.L_64:
        /*0028*/ 	.byte	0x04, 0x17
        /*002a*/ 	.short	(.L_66 - .L_65)
.L_65:
        /*002c*/ 	.word	0x00000000
        /*0030*/ 	.short	0x0003
        /*0032*/ 	.short	0x0018
        /*0034*/ 	.byte	0x00, 0xf5, 0x21, 0x00


	//----- nvinfo : EIATTR_KPARAM_INFO
	.align		4
.L_66:
        /*0038*/ 	.byte	0x04, 0x17
        /*003a*/ 	.short	(.L_68 - .L_67)
.L_67:
        /*003c*/ 	.word	0x00000000
        /*0040*/ 	.short	0x0002
        /*0042*/ 	.short	0x0010
        /*0044*/ 	.byte	0x00, 0xf5, 0x21, 0x00


	//----- nvinfo : EIATTR_KPARAM_INFO
	.align		4
.L_68:
        /*0048*/ 	.byte	0x04, 0x17
        /*004a*/ 	.short	(.L_70 - .L_69)
.L_69:
        /*004c*/ 	.word	0x00000000
        /*0050*/ 	.short	0x0001
        /*0052*/ 	.short	0x0008
        /*0054*/ 	.byte	0x00, 0xf5, 0x21, 0x00


	//----- nvinfo : EIATTR_KPARAM_INFO
	.align		4
.L_70:
        /*0058*/ 	.byte	0x04, 0x17
        /*005a*/ 	.short	(.L_72 - .L_71)
.L_71:
        /*005c*/ 	.word	0x00000000
        /*0060*/ 	.short	0x0000
        /*0062*/ 	.short	0x0000
        /*0064*/ 	.byte	0x00, 0xf5, 0x21, 0x00


	//----- nvinfo : EIATTR_SPARSE_MMA_MASK
	.align		4
.L_72:
        /*0068*/ 	.byte	0x03, 0x50
        /*006a*/ 	.short	0x0000


	//----- nvinfo : EIATTR_MAXREG_COUNT
	.align		4
        /*006c*/ 	.byte	0x03, 0x1b
        /*006e*/ 	.short	0x00ff


	//----- nvinfo : EIATTR_MERCURY_ISA_VERSION
	.align		4
        /*0070*/ 	.byte	0x03, 0x5f
        /*0072*/ 	.short	0x0101


	//----- nvinfo : EIATTR_VRC_CTA_INIT_COUNT
	.align		4
        /*0074*/ 	.byte	0x02, 0x4a
	.zero		1
	.zero		1


	//----- nvinfo : EIATTR_EXIT_INSTR_OFFSETS
	.align		4
        /*0078*/ 	.byte	0x04, 0x1c
        /*007a*/ 	.short	(.L_74 - .L_73)


	//   ....[0]....
.L_73:
        /*007c*/ 	.word	0x00000070


	//   ....[1]....
        /*0080*/ 	.word	0x00000e60


	//----- nvinfo : EIATTR_CRS_STACK_SIZE
	.align		4
.L_74:
        /*0084*/ 	.byte	0x04, 0x1e
        /*0086*/ 	.short	(.L_76 - .L_75)
.L_75:
        /*0088*/ 	.word	0x00000000


	//----- nvinfo : EIATTR_CBANK_PARAM_SIZE
	.align		4
.L_76:
        /*008c*/ 	.byte	0x03, 0x19
        /*008e*/ 	.short	0x002c


	//----- nvinfo : EIATTR_PARAM_CBANK
	.align		4
        /*0090*/ 	.byte	0x04, 0x0a
        /*0092*/ 	.short	(.L_78 - .L_77)
	.align		4
.L_77:
        /*0094*/ 	.word	index@(.nv.constant0._Z8spMV_CSRPiS_S_S_S_i)
        /*0098*/ 	.short	0x0380
        /*009a*/ 	.short	0x002c


	//----- nvinfo : EIATTR_SW_WAR
	.align		4
.L_78:
        /*009c*/ 	.byte	0x04, 0x36
        /*009e*/ 	.short	(.L_80 - .L_79)
.L_79:
        /*00a0*/ 	.word	0x00000008
.L_80:


//--------------------- .nv.info._Z8spMV_COOPiS_S_S_S_l --------------------------
	.section	.nv.info._Z8spMV_COOPiS_S_S_S_l,"",@"SHT_CUDA_INFO"
	.sectionflags	@""
	.align	4


	//----- nvinfo : EIATTR_CUDA_API_VERSION
	.align		4
        /*0000*/ 	.byte	0x04, 0x37
        /*0002*/ 	.short	(.L_82 - .L_81)
.L_81:
        /*0004*/ 	.word	0x00000082


	//----- nvinfo : EIATTR_KPARAM_INFO
	.align		4
.L_82:
        /*0008*/ 	.byte	0x04, 0x17
        /*000a*/ 	.short	(.L_84 - .L_83)
.L_83:
        /*000c*/ 	.word	0x00000000
        /*0010*/ 	.short	0x0005
        /*0012*/ 	.short	0x0028
        /*0014*/ 	.byte	0x00, 0xf0, 0x21, 0x00


	//----- nvinfo : EIATTR_KPARAM_INFO
	.align		4
.L_84:
        /*0018*/ 	.byte	0x04, 0x17
        /*001a*/ 	.short	(.L_86 - .L_85)
.L_85:
        /*001c*/ 	.word	0x00000000
        /*0020*/ 	.short	0x0004
        /*0022*/ 	.short	0x0020
        /*0024*/ 	.byte	0x00, 0xf5, 0x21, 0x00


	//----- nvinfo : EIATTR_KPARAM_INFO
	.align		4
.L_86:
        /*0028*/ 	.byte	0x04, 0x17
        /*002a*/ 	.short	(.L_88 - .L_87)
.L_87:
        /*002c*/ 	.word	0x00000000
        /*0030*/ 	.short	0x0003
        /*0032*/ 	.short	0x0018
        /*0034*/ 	.byte	0x00, 0xf5, 0x21, 0x00


	//----- nvinfo : EIATTR_KPARAM_INFO
	.align		4
.L_88:
        /*0038*/ 	.byte	0x04, 0x17
        /*003a*/ 	.short	(.L_90 - .L_89)
.L_89:
        /*003c*/ 	.word	0x00000000
        /*0040*/ 	.short	0x0002
        /*0042*/ 	.short	0x0010
        /*0044*/ 	.byte	0x00, 0xf5, 0x21, 0x00


	//----- nvinfo : EIATTR_KPARAM_INFO
	.align		4
.L_90:
        /*0048*/ 	.byte	0x04, 0x17
        /*004a*/ 	.short	(.L_92 - .L_91)
.L_91:
        /*004c*/ 	.word	0x00000000
        /*0050*/ 	.short	0x0001
        /*0052*/ 	.short	0x0008
        /*0054*/ 	.byte	0x00, 0xf5, 0x21, 0x00


	//----- nvinfo : EIATTR_KPARAM_INFO
	.align		4
.L_92:
        /*0058*/ 	.byte	0x04, 0x17
        /*005a*/ 	.short	(.L_94 - .L_93)
.L_93:
        /*005c*/ 	.word	0x00000000
        /*0060*/ 	.short	0x0000
        /*0062*/ 	.short	0x0000
        /*0064*/ 	.byte	0x00, 0xf5, 0x21, 0x00


	//----- nvinfo : EIATTR_SPARSE_MMA_MASK
	.align		4
.L_94:
        /*0068*/ 	.byte	0x03, 0x50
        /*006a*/ 	.short	0x0000


	//----- nvinfo : EIATTR_MAXREG_COUNT
	.align		4
        /*006c*/ 	.byte	0x03, 0x1b
        /*006e*/ 	.short	0x00ff


	//----- nvinfo : EIATTR_MERCURY_ISA_VERSION
	.align		4
        /*0070*/ 	.byte	0x03, 0x5f
        /*0072*/ 	.short	0x0101


	//----- nvinfo : EIATTR_VRC_CTA_INIT_COUNT
	.align		4
        /*0074*/ 	.byte	0x02, 0x4a
	.zero		1
	.zero		1


	//----- nvinfo : EIATTR_EXIT_INSTR_OFFSETS
	.align		4
        /*0078*/ 	.byte	0x04, 0x1c
        /*007a*/ 	.short	(.L_96 - .L_95)


	//   ....[0]....
.L_95:
        /*007c*/ 	.word	0x00000090


	//   ....[1]....
        /*0080*/ 	.word	0x000001f0


	//----- nvinfo : EIATTR_CBANK_PARAM_SIZE
	.align		4
.L_96:
        /*0084*/ 	.byte	0x03, 0x19
        /*0086*/ 	.short	0x0030


	//----- nvinfo : EIATTR_PARAM_CBANK
	.align		4
        /*0088*/ 	.byte	0x04, 0x0a
        /*008a*/ 	.short	(.L_98 - .L_97)
	.align		4
.L_97:
        /*008c*/ 	.word	index@(.nv.constant0._Z8spMV_COOPiS_S_S_S_l)
        /*0090*/ 	.short	0x0380
        /*0092*/ 	.short	0x0030


	//----- nvinfo : EIATTR_SW_WAR
	.align		4
.L_98:
        /*0094*/ 	.byte	0x04, 0x36
        /*0096*/ 	.short	(.L_100 - .L_99)
.L_99:
        /*0098*/ 	.word	0x00000008
.L_100:


//--------------------- .nv.info._Z8initVectPim   --------------------------
	.section	.nv.info._Z8initVectPim,"",@"SHT_CUDA_INFO"
	.sectionflags	@""
	.align	4


	//----- nvinfo : EIATTR_CUDA_API_VERSION
	.align		4
        /*0000*/ 	.byte	0x04, 0x37
        /*0002*/ 	.short	(.L_102 - .L_101)
.L_101:
        /*0004*/ 	.word	0x00000082


	//----- nvinfo : EIATTR_KPARAM_INFO
	.align		4
.L_102:
        /*0008*/ 	.byte	0x04, 0x17
        /*000a*/ 	.short	(.L_104 - .L_103)
.L_103:
        /*000c*/ 	.word	0x00000000
        /*0010*/ 	.short	0x0001
        /*0012*/ 	.short	0x0008
        /*0014*/ 	.byte	0x00, 0xf0, 0x21, 0x00


	//----- nvinfo : EIATTR_KPARAM_INFO
	.align		4
.L_104:
        /*0018*/ 	.byte	0x04, 0x17
        /*001a*/ 	.short	(.L_106 - .L_105)
.L_105:
        /*001c*/ 	.word	0x00000000
        /*0020*/ 	.short	0x0000
        /*0022*/ 	.short	0x0000
        /*0024*/ 	.byte	0x00, 0xf5, 0x21, 0x00


	//----- nvinfo : EIATTR_SPARSE_MMA_MASK
	.align		4
.L_106:
        /*0028*/ 	.byte	0x03, 0x50
        /*002a*/ 	.short	0x0000


	//----- nvinfo : EIATTR_MAXREG_COUNT
	.align		4
        /*002c*/ 	.byte	0x03, 0x1b
        /*002e*/ 	.short	0x00ff


	//----- nvinfo : EIATTR_MERCURY_ISA_VERSION
	.align		4
        /*0030*/ 	.byte	0x03, 0x5f
        /*0032*/ 	.short	0x0101


	//----- nvinfo : EIATTR_VRC_CTA_INIT_COUNT
	.align		4
        /*0034*/ 	.byte	0x02, 0x4a
	.zero		1
	.zero		1


	//----- nvinfo : EIATTR_EXIT_INSTR_OFFSETS
	.align		4
        /*0038*/ 	.byte	0x04, 0x1c
        /*003a*/ 	.short	(.L_108 - .L_107)


	//   ....[0]....
.L_107:
        /*003c*/ 	.word	0x00000070


	//   ....[1]....
        /*0040*/ 	.word	0x000028a0


	//----- nvinfo : EIATTR_CRS_STACK_SIZE
	.align		4
.L_108:
        /*0044*/ 	.byte	0x04, 0x1e
        /*0046*/ 	.short	(.L_110 - .L_109)
.L_109:
        /*0048*/ 	.word	0x00000000


	//----- nvinfo : EIATTR_CBANK_PARAM_SIZE
	.align		4
.L_110:
        /*004c*/ 	.byte	0x03, 0x19
        /*004e*/ 	.short	0x0010


	//----- nvinfo : EIATTR_PARAM_CBANK
	.align		4
        /*0050*/ 	.byte	0x04, 0x0a
        /*0052*/ 	.short	(.L_112 - .L_111)
	.align		4
.L_111:
        /*0054*/ 	.word	index@(.nv.constant0._Z8initVectPim)
        /*0058*/ 	.short	0x0380
        /*005a*/ 	.short	0x0010


	//----- nvinfo : EIATTR_SW_WAR
	.align		4
.L_112:
        /*005c*/ 	.byte	0x04, 0x36
        /*005e*/ 	.short	(.L_114 - .L_113)
.L_113:
        /*0060*/ 	.word	0x00000008
.L_114:


//--------------------- .nv.info._Z4initPim       --------------------------
	.section	.nv.info._Z4initPim,"",@"SHT_CUDA_INFO"
	.sectionflags	@""
	.align	4


	//----- nvinfo : EIATTR_CUDA_API_VERSION
	.align		4
        /*0000*/ 	.byte	0x04, 0x37
        /*0002*/ 	.short	(.L_116 - .L_115)
.L_115:
        /*0004*/ 	.word	0x00000082


	//----- nvinfo : EIATTR_KPARAM_INFO
	.align		4
.L_116:
        /*0008*/ 	.byte	0x04, 0x17
        /*000a*/ 	.short	(.L_118 - .L_117)
.L_117:
        /*000c*/ 	.word	0x00000000
        /*0010*/ 	.short	0x0001
        /*0012*/ 	.short	0x0008
        /*0014*/ 	.byte	0x00, 0xf0, 0x21, 0x00


	//----- nvinfo : EIATTR_KPARAM_INFO
	.align		4
.L_118:
        /*0018*/ 	.byte	0x04, 0x17
        /*001a*/ 	.short	(.L_120 - .L_119)
.L_119:
        /*001c*/ 	.word	0x00000000
        /*0020*/ 	.short	0x0000
        /*0022*/ 	.short	0x0000
        /*0024*/ 	.byte	0x00, 0xf5, 0x21, 0x00


	//----- nvinfo : EIATTR_SPARSE_MMA_MASK
	.align		4
.L_120:
        /*0028*/ 	.byte	0x03, 0x50
        /*002a*/ 	.short	0x0000


	//----- nvinfo : EIATTR_MAXREG_COUNT
	.align		4
        /*002c*/ 	.byte	0x03, 0x1b
        /*002e*/ 	.short	0x00ff


	//----- nvinfo : EIATTR_MERCURY_ISA_VERSION
	.align		4
        /*0030*/ 	.byte	0x03, 0x5f
        /*0032*/ 	.short	0x0101


	//----- nvinfo : EIATTR_VRC_CTA_INIT_COUNT
	.align		4
        /*0034*/ 	.byte	0x02, 0x4a
	.zero		1
	.zero		1


	//----- nvinfo : EIATTR_EXIT_INSTR_OFFSETS
	.align		4
        /*0038*/ 	.byte	0x04, 0x1c
        /*003a*/ 	.short	(.L_122 - .L_121)


	//   ....[0]....
.L_121:
        /*003c*/ 	.word	0x00000070


	//   ....[1]....
        /*0040*/ 	.word	0x00002930


	//----- nvinfo : EIATTR_CRS_STACK_SIZE
	.align		4
.L_122:
        /*0044*/ 	.byte	0x04, 0x1e
        /*0046*/ 	.short	(.L_124 - .L_123)
.L_123:
        /*0048*/ 	.word	0x00000000


	//----- nvinfo : EIATTR_CBANK_PARAM_SIZE
	.align		4
.L_124:
        /*004c*/ 	.byte	0x03, 0x19
        /*004e*/ 	.short	0x0010


	//----- nvinfo : EIATTR_PARAM_CBANK
	.align		4
        /*0050*/ 	.byte	0x04, 0x0a
        /*0052*/ 	.short	(.L_126 - .L_125)
	.align		4
.L_125:
        /*0054*/ 	.word	index@(.nv.constant0._Z4initPim)
        /*0058*/ 	.short	0x0380
        /*005a*/ 	.short	0x0010


	//----- nvinfo : EIATTR_SW_WAR
	.align		4
.L_126:
        /*005c*/ 	.byte	0x04, 0x36
        /*005e*/ 	.short	(.L_128 - .L_127)
.L_127:
        /*0060*/ 	.word	0x00000008
.L_128:


//--------------------- .nv.callgraph             --------------------------
	.section	.nv.callgraph,"",@"SHT_CUDA_CALLGRAPH"
	.align	4
	.sectionentsize	8
	.align		4
        /*0000*/ 	.word	0x00000000
	.align		4
        /*0004*/ 	.word	0xffffffff
	.align		4
        /*0008*/ 	.word	0x00000000
	.align		4
        /*000c*/ 	.word	0xfffffffe
	.align		4
        /*0010*/ 	.word	0x00000000
	.align		4
        /*0014*/ 	.word	0xfffffffd
	.align		4
        /*0018*/ 	.word	0x00000000
	.align		4
        /*001c*/ 	.word	0xfffffffc


//--------------------- .nv.constant4             --------------------------
	.section	.nv.constant4,"a",@progbits
	.align	8
	.align		8
.nv.constant4:
        /*0000*/ 	.dword	precalc_xorwow_matrix
	.align		8
        /*0008*/ 	.dword	precalc_xorwow_offset_matrix
	.align		8
        /*0010*/ 	.dword	mrg32k3aM1
	.align		8
        /*0018*/ 	.dword	mrg32k3aM2
	.align		8
        /*0020*/ 	.dword	mrg32k3aM1SubSeq
	.align		8
        /*0028*/ 	.dword	mrg32k3aM2SubSeq
	.align		8
        /*0030*/ 	.dword	mrg32k3aM1Seq
	.align		8
        /*0038*/ 	.dword	mrg32k3aM2Seq


//--------------------- .nv.constant3             --------------------------
	.section	.nv.constant3,"a",@progbits
	.align	8
.nv.constant3:
	.type		__cr_lgamma_table,@object
	.size		__cr_lgamma_table,(.L_8 - __cr_lgamma_table)
__cr_lgamma_table:
        /*0000*/ 	.byte	0x00, 0x00, 0x00, 0x00, 0x00, 0x00, 0x00, 0x00, 0x00, 0x00, 0x00, 0x00, 0x00, 0x00, 0x00, 0x00
        /*0010*/ 	.byte	0xef, 0x39, 0xfa, 0xfe, 0x42, 0x2e, 0xe6, 0x3f, 0x02, 0x20, 0x2a, 0xfa, 0x0b, 0xab, 0xfc, 0x3f
        /*0020*/ 	.byte	0xf9, 0x2c, 0x92, 0x7c, 0xa7, 0x6c, 0x09, 0x40, 0xc9, 0x79, 0x44, 0x3c, 0x64, 0x26, 0x13, 0x40
        /*0030*/ 	.byte	0xca, 0x01, 0xcf, 0x3a, 0x27, 0x51, 0x1a, 0x40, 0x30, 0xcc, 0x2d, 0xf3, 0xe1, 0x0c, 0x21, 0x40
        /*0040*/ 	.byte	0x0d, 0xb7, 0xfc, 0x82, 0x8e, 0x35, 0x25, 0x40
.L_8:


//--------------------- .text._Z8spMV_ELLPiS_S_S_i --------------------------
	.section	.text._Z8spMV_ELLPiS_S_S_i,"ax",@progbits
	.align	128
        .global         _Z8spMV_ELLPiS_S_S_i
        .type           _Z8spMV_ELLPiS_S_S_i,@function
        .size           _Z8spMV_ELLPiS_S_S_i,(.L_x_45 - _Z8spMV_ELLPiS_S_S_i)
        .other          _Z8spMV_ELLPiS_S_S_i,@"STO_CUDA_ENTRY STV_DEFAULT"
_Z8spMV_ELLPiS_S_S_i:
.text._Z8spMV_ELLPiS_S_S_i:
[----:B------:R-:W-:Y:S01]  /*0000*/  LDC R1, c[0x0][0x37c] ;  /* 0x0000df00ff017b82 */ /* 0x000fe20000000800 */
[----:B------:R-:W0:Y:S07]  /*0010*/  S2R R3, SR_TID.X ;  /* 0x0000000000037919 */ /* 0x000e2e0000002100 */
[----:B------:R-:W0:Y:S08]  /*0020*/  S2UR UR4, SR_CTAID.X ;  /* 0x00000000000479c3 */ /* 0x000e300000002500 */
[----:B------:R-:W0:Y:S02]  /*0030*/  LDC R0, c[0x0][0x360] ;  /* 0x0000d800ff007b82 */ /* 0x000e240000000800 */
[----:B0-----:R-:W-:-:S05]  /*0040*/  IMAD R0, R0, UR4, R3 ;  /* 0x0000000400007c24 */ /* 0x001fca000f8e0203 */
[----:B------:R-:W-:-:S13]  /*0050*/  ISETP.GT.AND P0, PT, R0, 0xfff, PT ;  /* 0x00000fff0000780c */ /* 0x000fda0003f04270 */
[----:B------:R-:W-:Y:S05]  /*0060*/  @P0 EXIT ;  /* 0x000000000000094d */ /* 0x000fea0003800000 */
[----:B------:R-:W0:Y:S01]  /*0070*/  LDCU UR5, c[0x0][0x3a0] ;  /* 0x00007400ff0577ac */ /* 0x000e220008000800 */
[----:B------:R-:W-:Y:S01]  /*0080*/  HFMA2 R2, -RZ, RZ, 0, 0 ;  /* 0x00000000ff027431 */ /* 0x000fe200000001ff */
[----:B------:R-:W1:Y:S01]  /*0090*/  LDCU.64 UR14, c[0x0][0x358] ;  /* 0x00006b00ff0e77ac */ /* 0x000e620008000a00 */
[----:B0-----:R-:W-:-:S09]  /*00a0*/  UISETP.GE.AND UP0, UPT, UR5, 0x1, UPT ;  /* 0x000000010500788c */ /* 0x001fd2000bf06270 */
[----:B-1----:R-:W-:Y:S05]  /*00b0*/  BRA.U !UP0, `(.L_x_0) ;  /* 0x00000009088c7547 */ /* 0x002fea000b800000 */
[----:B------:R-:W-:Y:S02]  /*00c0*/  UISETP.GE.U32.AND UP1, UPT, UR5, 0x8, UPT ;  /* 0x000000080500788c */ /* 0x000fe4000bf26070 */
[----:B------:R-:W-:Y:S01]  /*00d0*/  IMAD R3, R0, UR5, RZ ;  /* 0x0000000500037c24 */ /* 0x000fe2000f8e02ff */
[----:B------:R-:W-:Y:S01]  /*00e0*/  ULOP3.LUT UR12, UR5, 0x7, URZ, 0xc0, !UPT ;  /* 0x00000007050c7892 */ /* 0x000fe2000f8ec0ff */
[----:B------:R-:W-:Y:S01]  /*00f0*/  MOV R2, RZ ;  /* 0x000000ff00027202 */ /* 0x000fe20000000f00 */
[----:B------:R-:W-:Y:S02]  /*0100*/  UMOV UR4, URZ ;  /* 0x000000ff00047c82 */ /* 0x000fe40008000000 */
[----:B------:R-:W-:Y:S02]  /*0110*/  UISETP.NE.AND UP0, UPT, UR12, URZ, UPT ;  /* 0x000000ff0c00728c */ /* 0x000fe4000bf05270 */
[----:B------:R-:W-:Y:S09]  /*0120*/  BRA.U !UP1, `(.L_x_1) ;  /* 0x00000005092c7547 */ /* 0x000ff2000b800000 */
[----:B------:R-:W0:Y:S01]  /*0130*/  LDCU.128 UR8, c[0x0][0x380] ;  /* 0x00007000ff0877ac */ /* 0x000e220008000c00 */
[----:B------:R-:W-:Y:S02]  /*0140*/  MOV R2, RZ ;  /* 0x000000ff00027202 */ /* 0x000fe40000000f00 */
[----:B------:R-:W-:Y:S01]  /*0150*/  MOV R4, R3 ;  /* 0x0000000300047202 */ /* 0x000fe20000000f00 */
[----:B------:R-:W-:Y:S02]  /*0160*/  ULOP3.LUT UR4, UR5, 0x7ffffff8, URZ, 0xc0, !UPT ;  /* 0x7ffffff805047892 */ /* 0x000fe4000f8ec0ff */
[----:B0-----:R-:W-:Y:S02]  /*0170*/  UIADD3 UR7, UP1, UPT, UR8, 0x10, URZ ;  /* 0x0000001008077890 */ /* 0x001fe4000ff3e0ff */
[----:B------:R-:W-:Y:S02]  /*0180*/  UIADD3 UR5, UP2, UPT, UR10, 0x10, URZ ;  /* 0x000000100a057890 */ /* 0x000fe4000ff5e0ff */
[----:B------:R-:W-:-:S02]  /*0190*/  UIADD3 UR10, UPT, UPT, -UR4, URZ, URZ ;  /* 0x000000ff040a7290 */ /* 0x000fc4000fffe1ff */
[----:B------:R-:W-:Y:S02]  /*01a0*/  UIADD3.X UR8, UPT, UPT, URZ, UR9, URZ, UP1, !UPT ;  /* 0x00000009ff087290 */ /* 0x000fe40008ffe4ff */
[----:B------:R-:W-:-:S12]  /*01b0*/  UIADD3.X UR6, UPT, UPT, URZ, UR11, URZ, UP2, !UPT ;  /* 0x0000000bff067290 */ /* 0x000fd800097fe4ff */
.L_x_2:
[----:B------:R-:W-:Y:S02]  /*01c0*/  MOV R14, UR7 ;  /* 0x00000007000e7c02 */ /* 0x000fe40008000f00 */
[----:B------:R-:W-:-:S03]  /*01d0*/  MOV R15, UR8 ;  /* 0x00000008000f7c02 */ /* 0x000fc60008000f00 */
[----:B------:R-:W-:-:S05]  /*01e0*/  IMAD.WIDE R14, R4, 0x4, R14 ;  /* 0x00000004040e7825 */ /* 0x000fca00078e020e */
[----:B------:R-:W2:Y:S04]  /*01f0*/  LDG.E R5, desc[UR14][R14.64+-0x10] ;  /* 0xfffff00e0e057981 */ /* 0x000ea8000c1e1900 */
[----:B------:R-:W3:Y:S04]  /*0200*/  LDG.E R13, desc[UR14][R14.64+-0xc] ;  /* 0xfffff40e0e0d7981 */ /* 0x000ee8000c1e1900 */
[----:B------:R-:W4:Y:S04]  /*0210*/  LDG.E R29, desc[UR14][R14.64+-0x8] ;  /* 0xfffff80e0e1d7981 */ /* 0x000f28000c1e1900 */
[----:B------:R-:W5:Y:S01]  /*0220*/  LDG.E R27, desc[UR14][R14.64+-0x4] ;  /* 0xfffffc0e0e1b7981 */ /* 0x000f62000c1e1900 */
[----:B------:R-:W-:-:S02]  /*0230*/  MOV R10, UR5 ;  /* 0x00000005000a7c02 */ /* 0x000fc40008000f00 */
[----:B------:R-:W-:Y:S01]  /*0240*/  MOV R11, UR6 ;  /* 0x00000006000b7c02 */ /* 0x000fe20008000f00 */
[----:B------:R-:W5:Y:S04]  /*0250*/  LDG.E R25, desc[UR14][R14.64] ;  /* 0x0000000e0e197981 */ /* 0x000f68000c1e1900 */
[----:B------:R-:W5:Y:S01]  /*0260*/  LDG.E R7, desc[UR14][R14.64+0x4] ;  /* 0x0000040e0e077981 */ /* 0x000f62000c1e1900 */
[----:B------:R-:W-:-:S03]  /*0270*/  IMAD.WIDE R10, R4, 0x4, R10 ;  /* 0x00000004040a7825 */ /* 0x000fc600078e020a */
[----:B------:R-:W5:Y:S01]  /*0280*/  LDG.E R6, desc[UR14][R14.64+0x8] ;  /* 0x0000080e0e067981 */ /* 0x000f62000c1e1900 */
[----:B--2---:R-:W-:-:S13]  /*0290*/  ISETP.NE.AND P6, PT, R5, -0x1, PT ;  /* 0xffffffff0500780c */ /* 0x004fda0003fc5270 */
[----:B------:R-:W0:Y:S01]  /*02a0*/  @P6 LDC.64 R8, c[0x0][0x390] ;  /* 0x0000e400ff086b82 */ /* 0x000e220000000a00 */
[----:B------:R-:W2:Y:S01]  /*02b0*/  @P6 LDG.E R17, desc[UR14][R10.64+-0x10] ;  /* 0xfffff00e0a116981 */ /* 0x000ea2000c1e1900 */
[----:B0-----:R-:W-:-:S03]  /*02c0*/  @P6 IMAD.WIDE R8, R5, 0x4, R8 ;  /* 0x0000000405086825 */ /* 0x001fc600078e0208 */
[----:B------:R-:W2:Y:S04]  /*02d0*/  LDG.E R5, desc[UR14][R14.64+0xc] ;  /* 0x00000c0e0e057981 */ /* 0x000ea8000c1e1900 */
[----:B------:R0:W2:Y:S01]  /*02e0*/  @P6 LDG.E R12, desc[UR14][R8.64] ;  /* 0x0000000e080c6981 */ /* 0x0000a2000c1e1900 */
[----:B---3--:R-:W-:Y:S02]  /*02f0*/  ISETP.NE.AND P5, PT, R13, -0x1, PT ;  /* 0xffffffff0d00780c */ /* 0x008fe40003fa5270 */
[----:B----4-:R-:W-:Y:S02]  /*0300*/  ISETP.NE.AND P4, PT, R29, -0x1, PT ;  /* 0xffffffff1d00780c */ /* 0x010fe40003f85270 */
[----:B-----5:R-:W-:Y:S02]  /*0310*/  ISETP.NE.AND P3, PT, R27, -0x1, PT ;  /* 0xffffffff1b00780c */ /* 0x020fe40003f65270 */
[----:B------:R-:W-:-:S02]  /*0320*/  ISETP.NE.AND P2, PT, R25, -0x1, PT ;  /* 0xffffffff1900780c */ /* 0x000fc40003f45270 */
[----:B------:R-:W-:-:S05]  /*0330*/  ISETP.NE.AND P1, PT, R7, -0x1, PT ;  /* 0xffffffff0700780c */ /* 0x000fca0003f25270 */
[----:B------:R-:W1:Y:S01]  /*0340*/  @P5 LDC.64 R20, c[0x0][0x390] ;  /* 0x0000e400ff145b82 */ /* 0x000e620000000a00 */
[----:B------:R-:W-:Y:S01]  /*0350*/  ISETP.NE.AND P0, PT, R6, -0x1, PT ;  /* 0xffffffff0600780c */ /* 0x000fe20003f05270 */
[----:B------:R-:W3:Y:S06]  /*0360*/  @P5 LDG.E R24, desc[UR14][R10.64+-0xc] ;  /* 0xfffff40e0a185981 */ /* 0x000eec000c1e1900 */
[----:B------:R-:W4:Y:S08]  /*0370*/  @P4 LDC.64 R22, c[0x0][0x390] ;  /* 0x0000e400ff164b82 */ /* 0x000f300000000a00 */
[----:B0-----:R-:W0:Y:S08]  /*0380*/  @P3 LDC.64 R8, c[0x0][0x390] ;  /* 0x0000e400ff083b82 */ /* 0x001e300000000a00 */
[----:B------:R-:W5:Y:S01]  /*0390*/  @P2 LDC.64 R18, c[0x0][0x390] ;  /* 0x0000e400ff122b82 */ /* 0x000f620000000a00 */
[----:B-1----:R-:W-:-:S06]  /*03a0*/  @P5 IMAD.WIDE R20, R13, 0x4, R20 ;  /* 0x000000040d145825 */ /* 0x002fcc00078e0214 */
[----:B------:R-:W3:Y:S01]  /*03b0*/  @P5 LDG.E R21, desc[UR14][R20.64] ;  /* 0x0000000e14155981 */ /* 0x000ee2000c1e1900 */
[----:B------:R-:W1:Y:S01]  /*03c0*/  @P0 LDC.64 R14, c[0x0][0x390] ;  /* 0x0000e400ff0e0b82 */ /* 0x000e620000000a00 */
[----:B----4-:R-:W-:Y:S02]  /*03d0*/  @P4 IMAD.WIDE R22, R29, 0x4, R22 ;  /* 0x000000041d164825 */ /* 0x010fe400078e0216 */
[----:B------:R-:W4:Y:S04]  /*03e0*/  @P1 LDG.E R29, desc[UR14][R10.64+0x4] ;  /* 0x0000040e0a1d1981 */ /* 0x000f28000c1e1900 */
[----:B------:R-:W4:Y:S01]  /*03f0*/  @P4 LDG.E R22, desc[UR14][R22.64] ;  /* 0x0000000e16164981 */ /* 0x000f22000c1e1900 */
[----:B0-----:R-:W-:-:S03]  /*0400*/  @P3 IMAD.WIDE R8, R27, 0x4, R8 ;  /* 0x000000041b083825 */ /* 0x001fc600078e0208 */
[----:B------:R-:W4:Y:S04]  /*0410*/  @P4 LDG.E R27, desc[UR14][R10.64+-0x8] ;  /* 0xfffff80e0a1b4981 */ /* 0x000f28000c1e1900 */
[----:B------:R-:W4:Y:S01]  /*0420*/  @P3 LDG.E R8, desc[UR14][R8.64] ;  /* 0x0000000e08083981 */ /* 0x000f22000c1e1900 */
[----:B-----5:R-:W-:-:S03]  /*0430*/  @P2 IMAD.WIDE R18, R25, 0x4, R18 ;  /* 0x0000000419122825 */ /* 0x020fc600078e0212 */
[----:B------:R-:W5:Y:S04]  /*0440*/  @P3 LDG.E R25, desc[UR14][R10.64+-0x4] ;  /* 0xfffffc0e0a193981 */ /* 0x000f68000c1e1900 */
[----:B------:R-:W5:Y:S01]  /*0450*/  @P2 LDG.E R18, desc[UR14][R18.64] ;  /* 0x0000000e12122981 */ /* 0x000f62000c1e1900 */
[----:B-1----:R-:W-:-:S06]  /*0460*/  @P0 IMAD.WIDE R14, R6, 0x4, R14 ;  /* 0x00000004060e0825 */ /* 0x002fcc00078e020e */
[----:B------:R-:W5:Y:S01]  /*0470*/  @P0 LDG.E R14, desc[UR14][R14.64] ;  /* 0x0000000e0e0e0981 */ /* 0x000f62000c1e1900 */
[----:B--2---:R-:W-:Y:S01]  /*0480*/  @P6 IMAD R2, R17, R12, R2 ;  /* 0x0000000c11026224 */ /* 0x004fe200078e0202 */
[----:B------:R-:W-:Y:S01]  /*0490*/  ISETP.NE.AND P6, PT, R5, -0x1, PT ;  /* 0xffffffff0500780c */ /* 0x000fe20003fc5270 */
[----:B------:R-:W0:-:S12]  /*04a0*/  @P1 LDC.64 R16, c[0x0][0x390] ;  /* 0x0000e400ff101b82 */ /* 0x000e180000000a00 */
[----:B------:R-:W1:Y:S01]  /*04b0*/  @P6 LDC.64 R12, c[0x0][0x390] ;  /* 0x0000e400ff0c6b82 */ /* 0x000e620000000a00 */
[----:B------:R-:W2:Y:S01]  /*04c0*/  @P6 LDG.E R9, desc[UR14][R10.64+0xc] ;  /* 0x00000c0e0a096981 */ /* 0x000ea2000c1e1900 */
[----:B0-----:R-:W-:-:S03]  /*04d0*/  @P1 IMAD.WIDE R16, R7, 0x4, R16 ;  /* 0x0000000407101825 */ /* 0x001fc600078e0210 */
[----:B------:R-:W2:Y:S04]  /*04e0*/  @P2 LDG.E R7, desc[UR14][R10.64] ;  /* 0x0000000e0a072981 */ /* 0x000ea8000c1e1900 */
[----:B------:R-:W2:Y:S01]  /*04f0*/  @P1 LDG.E R16, desc[UR14][R16.64] ;  /* 0x0000000e10101981 */ /* 0x000ea2000c1e1900 */
[----:B-1----:R-:W-:-:S03]  /*0500*/  @P6 IMAD.WIDE R12, R5, 0x4, R12 ;  /* 0x00000004050c6825 */ /* 0x002fc600078e020c */
[----:B------:R-:W2:Y:S04]  /*0510*/  @P0 LDG.E R5, desc[UR14][R10.64+0x8] ;  /* 0x0000080e0a050981 */ /* 0x000ea8000c1e1900 */
[----:B------:R-:W2:Y:S01]  /*0520*/  @P6 LDG.E R12, desc[UR14][R12.64] ;  /* 0x0000000e0c0c6981 */ /* 0x000ea2000c1e1900 */
[----:B---3--:R-:W-:Y:S01]  /*0530*/  @P5 IMAD R2, R24, R21, R2 ;  /* 0x0000001518025224 */ /* 0x008fe200078e0202 */
[----:B------:R-:W-:-:S03]  /*0540*/  UIADD3 UR10, UPT, UPT, UR10, 0x8, URZ ;  /* 0x000000080a0a7890 */ /* 0x000fc6000fffe0ff */
[----:B----4-:R-:W-:Y:S01]  /*0550*/  @P4 IMAD R2, R27, R22, R2 ;  /* 0x000000161b024224 */ /* 0x010fe200078e0202 */
[----:B------:R-:W-:-:S03]  /*0560*/  UISETP.NE.AND UP1, UPT, UR10, URZ, UPT ;  /* 0x000000ff0a00728c */ /* 0x000fc6000bf25270 */
[----:B-----5:R-:W-:Y:S01]  /*0570*/  @P3 IMAD R2, R25, R8, R2 ;  /* 0x0000000819023224 */ /* 0x020fe200078e0202 */
[----:B------:R-:W-:-:S03]  /*0580*/  IADD3 R4, PT, PT, R4, 0x8, RZ ;  /* 0x0000000804047810 */ /* 0x000fc60007ffe0ff */
[----:B--2---:R-:W-:-:S04]  /*0590*/  @P2 IMAD R2, R7, R18, R2 ;  /* 0x0000001207022224 */ /* 0x004fc800078e0202 */
[----:B------:R-:W-:-:S04]  /*05a0*/  @P1 IMAD R2, R29, R16, R2 ;  /* 0x000000101d021224 */ /* 0x000fc800078e0202 */
[----:B------:R-:W-:-:S04]  /*05b0*/  @P0 IMAD R2, R5, R14, R2 ;  /* 0x0000000e05020224 */ /* 0x000fc800078e0202 */
[----:B------:R-:W-:Y:S01]  /*05c0*/  @P6 IMAD R2, R9, R12, R2 ;  /* 0x0000000c09026224 */ /* 0x000fe200078e0202 */
[----:B------:R-:W-:Y:S06]  /*05d0*/  BRA.U UP1, `(.L_x_2) ;  /* 0xfffffff901f87547 */ /* 0x000fec000b83ffff */
.L_x_1:
[----:B------:R-:W-:Y:S05]  /*05e0*/  BRA.U !UP0, `(.L_x_0) ;  /* 0x0000000508407547 */ /* 0x000fea000b800000 */
[----:B------:R-:W0:Y:S01]  /*05f0*/  LDCU UR5, c[0x0][0x3a0] ;  /* 0x00007400ff0577ac */ /* 0x000e220008000800 */
[----:B------:R-:W-:Y:S02]  /*0600*/  UISETP.GE.U32.AND UP0, UPT, UR12, 0x4, UPT ;  /* 0x000000040c00788c */ /* 0x000fe4000bf06070 */
[----:B0-----:R-:W-:-:S04]  /*0610*/  ULOP3.LUT UR6, UR5, 0x3, URZ, 0xc0, !UPT ;  /* 0x0000000305067892 */ /* 0x001fc8000f8ec0ff */
[----:B------:R-:W-:-:S03]  /*0620*/  UISETP.NE.AND UP1, UPT, UR6, URZ, UPT ;  /* 0x000000ff0600728c */ /* 0x000fc6000bf25270 */
[----:B------:R-:W-:Y:S08]  /*0630*/  BRA.U !UP0, `(.L_x_3) ;  /* 0x0000000108887547 */ /* 0x000ff0000b800000 */
[----:B------:R-:W0:Y:S01]  /*0640*/  LDC.64 R4, c[0x0][0x380] ;  /* 0x0000e000ff047b82 */ /* 0x000e220000000a00 */
[----:B------:R-:W-:-:S07]  /*0650*/  IADD3 R19, PT, PT, R3, UR4, RZ ;  /* 0x0000000403137c10 */ /* 0x000fce000fffe0ff */
[----:B------:R-:W1:Y:S01]  /*0660*/  LDC.64 R8, c[0x0][0x388] ;  /* 0x0000e200ff087b82 */ /* 0x000e620000000a00 */
[----:B0-----:R-:W-:-:S05]  /*0670*/  IMAD.WIDE R16, R19, 0x4, R4 ;  /* 0x0000000413107825 */ /* 0x001fca00078e0204 */
[----:B------:R-:W2:Y:S04]  /*0680*/  LDG.E R21, desc[UR14][R16.64] ;  /* 0x0000000e10157981 */ /* 0x000ea8000c1e1900 */
[----:B------:R-:W3:Y:S04]  /*0690*/  LDG.E R23, desc[UR14][R16.64+0x4] ;  /* 0x0000040e10177981 */ /* 0x000ee8000c1e1900 */
[----:B------:R-:W4:Y:S04]  /*06a0*/  LDG.E R25, desc[UR14][R16.64+0x8] ;  /* 0x0000080e10197981 */ /* 0x000f28000c1e1900 */
[----:B------:R-:W5:Y:S01]  /*06b0*/  LDG.E R11, desc[UR14][R16.64+0xc] ;  /* 0x00000c0e100b7981 */ /* 0x000f62000c1e1900 */
[----:B-1----:R-:W-:Y:S01]  /*06c0*/  IMAD.WIDE R8, R19, 0x4, R8 ;  /* 0x0000000413087825 */ /* 0x002fe200078e0208 */
[----:B--2---:R-:W-:-:S02]  /*06d0*/  ISETP.NE.AND P0, PT, R21, -0x1, PT ;  /* 0xffffffff1500780c */ /* 0x004fc40003f05270 */
[----:B---3--:R-:W-:Y:S02]  /*06e0*/  ISETP.NE.AND P1, PT, R23, -0x1, PT ;  /* 0xffffffff1700780c */ /* 0x008fe40003f25270 */
[----:B----4-:R-:W-:Y:S02]  /*06f0*/  ISETP.NE.AND P2, PT, R25, -0x1, PT ;  /* 0xffffffff1900780c */ /* 0x010fe40003f45270 */
[----:B-----5:R-:W-:-:S07]  /*0700*/  ISETP.NE.AND P3, PT, R11, -0x1, PT ;  /* 0xffffffff0b00780c */ /* 0x020fce0003f65270 */
[----:B------:R-:W0:Y:S01]  /*0710*/  @P0 LDC.64 R14, c[0x0][0x390] ;  /* 0x0000e400ff0e0b82 */ /* 0x000e220000000a00 */
[----:B------:R-:W2:Y:S04]  /*0720*/  @P0 LDG.E R17, desc[UR14][R8.64] ;  /* 0x0000000e08110981 */ /* 0x000ea8000c1e1900 */
[----:B------:R-:W3:Y:S03]  /*0730*/  @P1 LDG.E R19, desc[UR14][R8.64+0x4] ;  /* 0x0000040e08131981 */ /* 0x000ee6000c1e1900 */
[----:B------:R-:W1:Y:S08]  /*0740*/  @P1 LDC.64 R12, c[0x0][0x390] ;  /* 0x0000e400ff0c1b82 */ /* 0x000e700000000a00 */
[----:B------:R-:W4:Y:S08]  /*0750*/  @P2 LDC.64 R6, c[0x0][0x390] ;  /* 0x0000e400ff062b82 */ /* 0x000f300000000a00 */
[----:B------:R-:W5:Y:S01]  /*0760*/  @P3 LDC.64 R4, c[0x0][0x390] ;  /* 0x0000e400ff043b82 */ /* 0x000f620000000a00 */
[----:B0-----:R-:W-:-:S02]  /*0770*/  @P0 IMAD.WIDE R14, R21, 0x4, R14 ;  /* 0x00000004150e0825 */ /* 0x001fc400078e020e */
[----:B------:R-:W3:Y:S04]  /*0780*/  @P3 LDG.E R21, desc[UR14][R8.64+0xc] ;  /* 0x00000c0e08153981 */ /* 0x000ee8000c1e1900 */
[----:B------:R-:W2:Y:S01]  /*0790*/  @P0 LDG.E R14, desc[UR14][R14.64] ;  /* 0x0000000e0e0e0981 */ /* 0x000ea2000c1e1900 */
[----:B-1----:R-:W-:-:S06]  /*07a0*/  @P1 IMAD.WIDE R12, R23, 0x4, R12 ;  /* 0x00000004170c1825 */ /* 0x002fcc00078e020c */
[----:B------:R-:W3:Y:S01]  /*07b0*/  @P1 LDG.E R12, desc[UR14][R12.64] ;  /* 0x0000000e0c0c1981 */ /* 0x000ee2000c1e1900 */
[----:B----4-:R-:W-:-:S06]  /*07c0*/  @P2 IMAD.WIDE R6, R25, 0x4, R6 ;  /* 0x0000000419062825 */ /* 0x010fcc00078e0206 */
[----:B------:R-:W4:Y:S01]  /*07d0*/  @P2 LDG.E R6, desc[UR14][R6.64] ;  /* 0x0000000e06062981 */ /* 0x000f22000c1e1900 */
[----:B-----5:R-:W-:-:S03]  /*07e0*/  @P3 IMAD.WIDE R4, R11, 0x4, R4 ;  /* 0x000000040b043825 */ /* 0x020fc600078e0204 */
[----:B------:R-:W4:Y:S04]  /*07f0*/  @P2 LDG.E R11, desc[UR14][R8.64+0x8] ;  /* 0x0000080e080b2981 */ /* 0x000f28000c1e1900 */
[----:B------:R-:W5:Y:S01]  /*0800*/  @P3 LDG.E R4, desc[UR14][R4.64] ;  /* 0x0000000e04043981 */ /* 0x000f62000c1e1900 */
[----:B------:R-:W-:Y:S01]  /*0810*/  UIADD3 UR4, UPT, UPT, UR4, 0x4, URZ ;  /* 0x0000000404047890 */ /* 0x000fe2000fffe0ff */
[----:B--2---:R-:W-:-:S04]  /*0820*/  @P0 IMAD R2, R17, R14, R2 ;  /* 0x0000000e11020224 */ /* 0x004fc800078e0202 */
[----:B---3--:R-:W-:-:S04]  /*0830*/  @P1 IMAD R2, R19, R12, R2 ;  /* 0x0000000c13021224 */ /* 0x008fc800078e0202 */
[----:B----4-:R-:W-:-:S04]  /*0840*/  @P2 IMAD R2, R11, R6, R2 ;  /* 0x000000060b022224 */ /* 0x010fc800078e0202 */
[----:B-----5:R-:W-:-:S07]  /*0850*/  @P3 IMAD R2, R21, R4, R2 ;  /* 0x0000000415023224 */ /* 0x020fce00078e0202 */
.L_x_3:
[----:B------:R-:W-:Y:S05]  /*0860*/  BRA.U !UP1, `(.L_x_0) ;  /* 0x0000000109a07547 */ /* 0x000fea000b800000 */
[----:B------:R-:W-:Y:S02]  /*0870*/  UISETP.NE.AND UP0, UPT, UR6, 0x1, UPT ;  /* 0x000000010600788c */ /* 0x000fe4000bf05270 */
[----:B------:R-:W-:-:S04]  /*0880*/  ULOP3.LUT UR5, UR5, 0x1, URZ, 0xc0, !UPT ;  /* 0x0000000105057892 */ /* 0x000fc8000f8ec0ff */
[----:B------:R-:W-:-:S03]  /*0890*/  UISETP.NE.U32.AND UP1, UPT, UR5, 0x1, UPT ;  /* 0x000000010500788c */ /* 0x000fc6000bf25070 */
[----:B------:R-:W-:Y:S08]  /*08a0*/  BRA.U !UP0, `(.L_x_4) ;  /* 0x0000000108507547 */ /* 0x000ff0000b800000 */
[----:B------:R-:W0:Y:S01]  /*08b0*/  LDC.64 R4, c[0x0][0x380] ;  /* 0x0000e000ff047b82 */ /* 0x000e220000000a00 */
[----:B------:R-:W-:-:S05]  /*08c0*/  IADD3 R11, PT, PT, R3, UR4, RZ ;  /* 0x00000004030b7c10 */ /* 0x000fca000fffe0ff */
[C---:B0-----:R-:W-:Y:S02]  /*08d0*/  IMAD.WIDE R8, R11.reuse, 0x4, R4 ;  /* 0x000000040b087825 */ /* 0x041fe400078e0204 */
[----:B------:R-:W0:Y:S03]  /*08e0*/  LDC.64 R4, c[0x0][0x388] ;  /* 0x0000e200ff047b82 */ /* 0x000e260000000a00 */
[----:B------:R-:W2:Y:S04]  /*08f0*/  LDG.E R15, desc[UR14][R8.64] ;  /* 0x0000000e080f7981 */ /* 0x000ea8000c1e1900 */
[----:B------:R-:W3:Y:S01]  /*0900*/  LDG.E R17, desc[UR14][R8.64+0x4] ;  /* 0x0000040e08117981 */ /* 0x000ee2000c1e1900 */
[----:B0-----:R-:W-:Y:S01]  /*0910*/  IMAD.WIDE R10, R11, 0x4, R4 ;  /* 0x000000040b0a7825 */ /* 0x001fe200078e0204 */
[----:B--2---:R-:W-:-:S02]  /*0920*/  ISETP.NE.AND P0, PT, R15, -0x1, PT ;  /* 0xffffffff0f00780c */ /* 0x004fc40003f05270 */
[----:B---3--:R-:W-:-:S11]  /*0930*/  ISETP.NE.AND P1, PT, R17, -0x1, PT ;  /* 0xffffffff1100780c */ /* 0x008fd60003f25270 */
[----:B------:R-:W0:Y:S02]  /*0940*/  @P0 LDC.64 R6, c[0x0][0x390] ;  /* 0x0000e400ff060b82 */ /* 0x000e240000000a00 */
[----:B------:R-:W2:Y:S06]  /*0950*/  @P1 LDG.E R9, desc[UR14][R10.64+0x4] ;  /* 0x0000040e0a091981 */ /* 0x000eac000c1e1900 */
[----:B------:R-:W1:Y:S01]  /*0960*/  @P1 LDC.64 R12, c[0x0][0x390] ;  /* 0x0000e400ff0c1b82 */ /* 0x000e620000000a00 */
[----:B0-----:R-:W-:-:S06]  /*0970*/  @P0 IMAD.WIDE R4, R15, 0x4, R6 ;  /* 0x000000040f040825 */ /* 0x001fcc00078e0206 */
[----:B------:R-:W3:Y:S01]  /*0980*/  @P0 LDG.E R4, desc[UR14][R4.64] ;  /* 0x0000000e04040981 */ /* 0x000ee2000c1e1900 */
[----:B-1----:R-:W-:-:S03]  /*0990*/  @P1 IMAD.WIDE R6, R17, 0x4, R12 ;  /* 0x0000000411061825 */ /* 0x002fc600078e020c */
[----:B------:R-:W3:Y:S04]  /*09a0*/  @P0 LDG.E R13, desc[UR14][R10.64] ;  /* 0x0000000e0a0d0981 */ /* 0x000ee8000c1e1900 */
[----:B------:R-:W2:Y:S01]  /*09b0*/  @P1 LDG.E R6, desc[UR14][R6.64] ;  /* 0x0000000e06061981 */ /* 0x000ea2000c1e1900 */
[----:B------:R-:W-:Y:S01]  /*09c0*/  UIADD3 UR4, UPT, UPT, UR4, 0x2, URZ ;  /* 0x0000000204047890 */ /* 0x000fe2000fffe0ff */
[----:B---3--:R-:W-:-:S04]  /*09d0*/  @P0 IMAD R2, R13, R4, R2 ;  /* 0x000000040d020224 */ /* 0x008fc800078e0202 */
[----:B--2---:R-:W-:-:S07]  /*09e0*/  @P1 IMAD R2, R9, R6, R2 ;  /* 0x0000000609021224 */ /* 0x004fce00078e0202 */
.L_x_4:
[----:B------:R-:W-:Y:S05]  /*09f0*/  BRA.U UP1, `(.L_x_0) ;  /* 0x00000001013c7547 */ /* 0x000fea000b800000 */
[----:B------:R-:W0:Y:S01]  /*0a00*/  LDC.64 R4, c[0x0][0x380] ;  /* 0x0000e000ff047b82 */ /* 0x000e220000000a00 */
[----:B------:R-:W-:-:S07]  /*0a10*/  IADD3 R3, PT, PT, R3, UR4, RZ ;  /* 0x0000000403037c10 */ /* 0x000fce000fffe0ff */
[----:B------:R-:W1:Y:S01]  /*0a20*/  LDC.64 R6, c[0x0][0x388] ;  /* 0x0000e200ff067b82 */ /* 0x000e620000000a00 */
[----:B0-----:R-:W-:-:S05]  /*0a30*/  IMAD.WIDE R4, R3, 0x4, R4 ;  /* 0x0000000403047825 */ /* 0x001fca00078e0204 */
[----:B------:R-:W2:Y:S01]  /*0a40*/  LDG.E R9, desc[UR14][R4.64] ;  /* 0x0000000e04097981 */ /* 0x000ea2000c1e1900 */
[----:B------:R-:W-:Y:S01]  /*0a50*/  BSSY.RECONVERGENT B0, `(.L_x_0) ;  /* 0x0000009000007945 */ /* 0x000fe20003800200 */
[----:B-1----:R-:W-:Y:S01]  /*0a60*/  IMAD.WIDE R6, R3, 0x4, R6 ;  /* 0x0000000403067825 */ /* 0x002fe200078e0206 */
[----:B--2---:R-:W-:-:S13]  /*0a70*/  ISETP.NE.AND P0, PT, R9, -0x1, PT ;  /* 0xffffffff0900780c */ /* 0x004fda0003f05270 */
[----:B------:R-:W-:Y:S05]  /*0a80*/  @!P0 BRA `(.L_x_5) ;  /* 0x0000000000148947 */ /* 0x000fea0003800000 */
[----:B------:R-:W0:Y:S01]  /*0a90*/  LDC.64 R4, c[0x0][0x390] ;  /* 0x0000e400ff047b82 */ /* 0x000e220000000a00 */
[----:B------:R-:W2:Y:S01]  /*0aa0*/  LDG.E R7, desc[UR14][R6.64] ;  /* 0x0000000e06077981 */ /* 0x000ea2000c1e1900 */
[----:B0-----:R-:W-:-:S06]  /*0ab0*/  IMAD.WIDE R4, R9, 0x4, R4 ;  /* 0x0000000409047825 */ /* 0x001fcc00078e0204 */
[----:B------:R-:W2:Y:S02]  /*0ac0*/  LDG.E R4, desc[UR14][R4.64] ;  /* 0x0000000e04047981 */ /* 0x000ea4000c1e1900 */
[----:B--2---:R-:W-:-:S07]  /*0ad0*/  IMAD R2, R7, R4, R2 ;  /* 0x0000000407027224 */ /* 0x004fce00078e0202 */
.L_x_5:
[----:B------:R-:W-:Y:S05]  /*0ae0*/  BSYNC.RECONVERGENT B0 ;  /* 0x0000000000007941 */ /* 0x000fea0003800200 */
.L_x_0:
[----:B------:R-:W0:Y:S02]  /*0af0*/  LDC.64 R4, c[0x0][0x398] ;  /* 0x0000e600ff047b82 */ /* 0x000e240000000a00 */
[----:B0-----:R-:W-:-:S05]  /*0b00*/  IMAD.WIDE R4, R0, 0x4, R4 ;  /* 0x0000000400047825 */ /* 0x001fca00078e0204 */
[----:B------:R-:W-:Y:S01]  /*0b10*/  STG.E desc[UR14][R4.64], R2 ;  /* 0x0000000204007986 */ /* 0x000fe2000c10190e */
[----:B------:R-:W-:Y:S05]  /*0b20*/  EXIT ;  /* 0x000000000000794d */ /* 0x000fea0003800000 */
.L_x_6:
[----:B------:R-:W-:-:S00]  /*0b30*/  BRA `(.L_x_6) ;  /* 0xfffffffc00fc7947 */ /* 0x000fc0000383ffff */
[----:B------:R-:W-:-:S00]  /*0b40*/  NOP ;  /* 0x0000000000007918 */ /* 0x000fc00000000000 */
        /* <DEDUP_REMOVED lines=11> */
.L_x_45:


//--------------------- .text._Z8spMV_CSRPiS_S_S_S_i --------------------------
	.section	.text._Z8spMV_CSRPiS_S_S_S_i,"ax",@progbits
	.align	128
        .global         _Z8spMV_CSRPiS_S_S_S_i
        .type           _Z8spMV_CSRPiS_S_S_S_i,@function
        .size           _Z8spMV_CSRPiS_S_S_S_i,(.L_x_46 - _Z8spMV_CSRPiS_S_S_S_i)
        .other          _Z8spMV_CSRPiS_S_S_S_i,@"STO_CUDA_ENTRY STV_DEFAULT"
_Z8spMV_CSRPiS_S_S_S_i:
.text._Z8spMV_CSRPiS_S_S_S_i:
[----:B------:R-:W-:Y:S01]  /*0000*/  LDC R1, c[0x0][0x37c] ;  /* 0x0000df00ff017b82 */ /* 0x000fe20000000800 */
[----:B------:R-:W0:Y:S07]  /*0010*/  S2R R3, SR_TID.X ;  /* 0x0000000000037919 */ /* 0x000e2e0000002100 */
[----:B------:R-:W0:Y:S01]  /*0020*/  S2UR UR4, SR_CTAID.X ;  /* 0x00000000000479c3 */ /* 0x000e220000002500 */
[----:B------:R-:W1:Y:S07]  /*0030*/  LDCU UR5, c[0x0][0x3a8] ;  /* 0x00007500ff0577ac */ /* 0x000e6e0008000800 */
[----:B------:R-:W0:Y:S02]  /*0040*/  LDC R0, c[0x0][0x360] ;  /* 0x0000d800ff007b82 */ /* 0x000e240000000800 */
[----:B0-----:R-:W-:-:S05]  /*0050*/  IMAD R0, R0, UR4, R3 ;  /* 0x0000000400007c24 */ /* 0x001fca000f8e0203 */
[----:B-1----:R-:W-:-:S13]  /*0060*/  ISETP.GE.AND P0, PT, R0, UR5, PT ;  /* 0x0000000500007c0c */ /* 0x002fda000bf06270 */
[----:B------:R-:W-:Y:S05]  /*0070*/  @P0 EXIT ;  /* 0x000000000000094d */ /* 0x000fea0003800000 */
[----:B------:R-:W0:Y:S01]  /*0080*/  LDC.64 R2, c[0x0][0x380] ;  /* 0x0000e000ff027b82 */ /* 0x000e220000000a00 */
[----:B------:R-:W1:Y:S01]  /*0090*/  LDCU.64 UR4, c[0x0][0x358] ;  /* 0x00006b00ff0477ac */ /* 0x000e620008000a00 */
[----:B0-----:R-:W-:-:S05]  /*00a0*/  IMAD.WIDE R2, R0, 0x4, R2 ;  /* 0x0000000400027825 */ /* 0x001fca00078e0202 */
[----:B-1----:R-:W2:Y:S04]  /*00b0*/  LDG.E R4, desc[UR4][R2.64] ;  /* 0x0000000402047981 */ /* 0x002ea8000c1e1900 */
[----:B------:R-:W2:Y:S01]  /*00c0*/  LDG.E R5, desc[UR4][R2.64+0x4] ;  /* 0x0000040402057981 */ /* 0x000ea2000c1e1900 */
[----:B------:R-:W-:Y:S01]  /*00d0*/  BSSY.RECONVERGENT B0, `(.L_x_7) ;  /* 0x00000d5000007945 */ /* 0x000fe20003800200 */
[----:B------:R-:W-:Y:S01]  /*00e0*/  HFMA2 R22, -RZ, RZ, 0, 0 ;  /* 0x00000000ff167431 */ /* 0x000fe200000001ff */
[----:B--2---:R-:W-:-:S13]  /*00f0*/  ISETP.GE.AND P0, PT, R4, R5, PT ;  /* 0x000000050400720c */ /* 0x004fda0003f06270 */
[----:B------:R-:W-:Y:S05]  /*0100*/  @P0 BRA `(.L_x_8) ;  /* 0x0000000c00440947 */ /* 0x000fea0003800000 */
[----:B------:R-:W-:Y:S01]  /*0110*/  MOV R3, R4 ;  /* 0x0000000400037202 */ /* 0x000fe20000000f00 */
[----:B------:R-:W-:Y:S01]  /*0120*/  BSSY.RECONVERGENT B1, `(.L_x_9) ;  /* 0x0000069000017945 */ /* 0x000fe20003800200 */
[----:B------:R-:W-:Y:S02]  /*0130*/  MOV R22, RZ ;  /* 0x000000ff00167202 */ /* 0x000fe40000000f00 */
[----:B------:R-:W-:-:S04]  /*0140*/  VIADDMNMX R2, R3, 0x1, R5, !PT ;  /* 0x0000000103027846 */ /* 0x000fc80007800105 */
[CC--:B------:R-:W-:Y:S02]  /*0150*/  IADD3 R4, PT, PT, -R3.reuse, R2.reuse, RZ ;  /* 0x0000000203047210 */ /* 0x0c0fe40007ffe1ff */
[----:B------:R-:W-:Y:S02]  /*0160*/  IADD3 R2, PT, PT, R3, -R2, RZ ;  /* 0x8000000203027210 */ /* 0x000fe40007ffe0ff */
[----:B------:R-:W-:Y:S02]  /*0170*/  LOP3.LUT R5, R4, 0xf, RZ, 0xc0, !PT ;  /* 0x0000000f04057812 */ /* 0x000fe400078ec0ff */
[----:B------:R-:W-:Y:S02]  /*0180*/  ISETP.GT.U32.AND P1, PT, R2, -0x10, PT ;  /* 0xfffffff00200780c */ /* 0x000fe40003f24070 */
[----:B------:R-:W-:-:S11]  /*0190*/  ISETP.NE.AND P0, PT, R5, RZ, PT ;  /* 0x000000ff0500720c */ /* 0x000fd60003f05270 */
[----:B------:R-:W-:Y:S05]  /*01a0*/  @P1 BRA `(.L_x_10) ;  /* 0x0000000400801947 */ /* 0x000fea0003800000 */
[----:B------:R-:W0:Y:S01]  /*01b0*/  LDC.64 R12, c[0x0][0x388] ;  /* 0x0000e200ff0c7b82 */ /* 0x000e220000000a00 */
[----:B------:R-:W-:Y:S02]  /*01c0*/  LOP3.LUT R2, R4, 0xfffffff0, RZ, 0xc0, !PT ;  /* 0xfffffff004027812 */ /* 0x000fe400078ec0ff */
[----:B------:R-:W-:Y:S02]  /*01d0*/  MOV R22, RZ ;  /* 0x000000ff00167202 */ /* 0x000fe40000000f00 */
[----:B------:R-:W-:-:S03]  /*01e0*/  IADD3 R2, PT, PT, -R2, RZ, RZ ;  /* 0x000000ff02027210 */ /* 0x000fc60007ffe1ff */
[----:B------:R-:W1:Y:S01]  /*01f0*/  LDC.64 R14, c[0x0][0x390] ;  /* 0x0000e400ff0e7b82 */ /* 0x000e620000000a00 */
[----:B0-----:R-:W-:-:S04]  /*0200*/  IADD3 R12, P1, PT, R12, 0x20, RZ ;  /* 0x000000200c0c7810 */ /* 0x001fc80007f3e0ff */
[----:B------:R-:W-:Y:S02]  /*0210*/  IADD3.X R13, PT, PT, RZ, R13, RZ, P1, !PT ;  /* 0x0000000dff0d7210 */ /* 0x000fe40000ffe4ff */
[----:B-1----:R-:W-:-:S04]  /*0220*/  IADD3 R14, P2, PT, R14, 0x20, RZ ;  /* 0x000000200e0e7810 */ /* 0x002fc80007f5e0ff */
[----:B------:R-:W-:-:S09]  /*0230*/  IADD3.X R15, PT, PT, RZ, R15, RZ, P2, !PT ;  /* 0x0000000fff0f7210 */ /* 0x000fd200017fe4ff */
.L_x_11:
[C---:B------:R-:W-:Y:S01]  /*0240*/  IMAD.WIDE R20, R3.reuse, 0x4, R12 ;  /* 0x0000000403147825 */ /* 0x040fe200078e020c */
[----:B------:R-:W0:Y:S04]  /*0250*/  LDC.64 R16, c[0x0][0x398] ;  /* 0x0000e600ff107b82 */ /* 0x000e280000000a00 */
[----:B------:R-:W0:Y:S04]  /*0260*/  LDG.E R19, desc[UR4][R20.64+-0x20] ;  /* 0xffffe00414137981 */ /* 0x000e28000c1e1900 */
[----:B------:R-:W2:Y:S04]  /*0270*/  LDG.E R29, desc[UR4][R20.64+-0x1c] ;  /* 0xffffe404141d7981 */ /* 0x000ea8000c1e1900 */
[----:B------:R-:W3:Y:S01]  /*0280*/  LDG.E R9, desc[UR4][R20.64+-0x18] ;  /* 0xffffe80414097981 */ /* 0x000ee2000c1e1900 */
[----:B------:R-:W-:-:S03]  /*0290*/  IMAD.WIDE R26, R3, 0x4, R14 ;  /* 0x00000004031a7825 */ /* 0x000fc600078e020e */
[----:B------:R-:W4:Y:S04]  /*02a0*/  LDG.E R7, desc[UR4][R20.64+-0x14] ;  /* 0xffffec0414077981 */ /* 0x000f28000c1e1900 */
[----:B------:R-:W5:Y:S04]  /*02b0*/  LDG.E R25, desc[UR4][R26.64+-0x1c] ;  /* 0xffffe4041a197981 */ /* 0x000f68000c1e1900 */
[----:B------:R-:W5:Y:S04]  /*02c0*/  LDG.E R24, desc[UR4][R20.64+-0x10] ;  /* 0xfffff00414187981 */ /* 0x000f68000c1e1900 */
[----:B------:R-:W5:Y:S04]  /*02d0*/  LDG.E R23, desc[UR4][R20.64+-0xc] ;  /* 0xfffff40414177981 */ /* 0x000f68000c1e1900 */
[----:B------:R-:W5:Y:S01]  /*02e0*/  LDG.E R11, desc[UR4][R26.64+-0x18] ;  /* 0xffffe8041a0b7981 */ /* 0x000f62000c1e1900 */
[----:B0-----:R-:W-:-:S06]  /*02f0*/  IMAD.WIDE R18, R19, 0x4, R16 ;  /* 0x0000000413127825 */ /* 0x001fcc00078e0210 */
[----:B------:R-:W5:Y:S04]  /*0300*/  LDG.E R18, desc[UR4][R18.64] ;  /* 0x0000000412127981 */ /* 0x000f68000c1e1900 */
[----:B------:R-:W5:Y:S01]  /*0310*/  LDG.E R19, desc[UR4][R26.64+-0x20] ;  /* 0xffffe0041a137981 */ /* 0x000f62000c1e1900 */
[----:B--2---:R-:W-:-:S05]  /*0320*/  IMAD.WIDE R28, R29, 0x4, R16 ;  /* 0x000000041d1c7825 */ /* 0x004fca00078e0210 */
[----:B------:R-:W2:Y:S01]  /*0330*/  LDG.E R10, desc[UR4][R28.64] ;  /* 0x000000041c0a7981 */ /* 0x000ea2000c1e1900 */
[----:B---3--:R-:W-:-:S06]  /*0340*/  IMAD.WIDE R8, R9, 0x4, R16 ;  /* 0x0000000409087825 */ /* 0x008fcc00078e0210 */
[----:B------:R-:W3:Y:S01]  /*0350*/  LDG.E R8, desc[UR4][R8.64] ;  /* 0x0000000408087981 */ /* 0x000ee2000c1e1900 */
[----:B----4-:R-:W-:-:S03]  /*0360*/  IMAD.WIDE R6, R7, 0x4, R16 ;  /* 0x0000000407067825 */ /* 0x010fc600078e0210 */
[----:B------:R-:W4:Y:S04]  /*0370*/  LDG.E R29, desc[UR4][R20.64+-0x8] ;  /* 0xfffff804141d7981 */ /* 0x000f28000c1e1900 */
[----:B------:R-:W4:Y:S04]  /*0380*/  LDG.E R6, desc[UR4][R6.64] ;  /* 0x0000000406067981 */ /* 0x000f28000c1e1900 */
[----:B------:R-:W4:Y:S04]  /*0390*/  LDG.E R9, desc[UR4][R20.64+-0x4] ;  /* 0xfffffc0414097981 */ /* 0x000f28000c1e1900 */
[----:B------:R-:W4:Y:S01]  /*03a0*/  LDG.E R7, desc[UR4][R20.64] ;  /* 0x0000000414077981 */ /* 0x000f22000c1e1900 */
[----:B-----5:R-:W-:-:S03]  /*03b0*/  IMAD R18, R19, R18, R22 ;  /* 0x0000001213127224 */ /* 0x020fc600078e0216 */
[----:B------:R-:W5:Y:S01]  /*03c0*/  LDG.E R19, desc[UR4][R26.64+-0x14] ;  /* 0xffffec041a137981 */ /* 0x000f62000c1e1900 */
[----:B--2---:R-:W-:Y:S02]  /*03d0*/  IMAD R10, R25, R10, R18 ;  /* 0x0000000a190a7224 */ /* 0x004fe400078e0212 */
[--C-:B------:R-:W-:Y:S01]  /*03e0*/  IMAD.WIDE R24, R24, 0x4, R16.reuse ;  /* 0x0000000418187825 */ /* 0x100fe200078e0210 */
[----:B------:R-:W2:Y:S05]  /*03f0*/  LDG.E R18, desc[UR4][R26.64+-0x10] ;  /* 0xfffff0041a127981 */ /* 0x000eaa000c1e1900 */
[----:B------:R-:W2:Y:S01]  /*0400*/  LDG.E R25, desc[UR4][R24.64] ;  /* 0x0000000418197981 */ /* 0x000ea2000c1e1900 */
[----:B------:R-:W-:-:S04]  /*0410*/  IMAD.WIDE R22, R23, 0x4, R16 ;  /* 0x0000000417167825 */ /* 0x000fc800078e0210 */
[----:B---3--:R-:W-:Y:S02]  /*0420*/  IMAD R8, R11, R8, R10 ;  /* 0x000000080b087224 */ /* 0x008fe400078e020a */
[----:B------:R-:W3:Y:S04]  /*0430*/  LDG.E R11, desc[UR4][R20.64+0x4] ;  /* 0x00000404140b7981 */ /* 0x000ee8000c1e1900 */
[----:B------:R-:W3:Y:S01]  /*0440*/  LDG.E R23, desc[UR4][R22.64] ;  /* 0x0000000416177981 */ /* 0x000ee2000c1e1900 */
[----:B----4-:R-:W-:-:S03]  /*0450*/  IMAD.WIDE R28, R29, 0x4, R16 ;  /* 0x000000041d1c7825 */ /* 0x010fc600078e0210 */
[----:B------:R-:W4:Y:S04]  /*0460*/  LDG.E R24, desc[UR4][R26.64+0x4] ;  /* 0x000004041a187981 */ /* 0x000f28000c1e1900 */
[----:B------:R-:W4:Y:S01]  /*0470*/  LDG.E R22, desc[UR4][R26.64+-0xc] ;  /* 0xfffff4041a167981 */ /* 0x000f22000c1e1900 */
[----:B-----5:R-:W-:-:S03]  /*0480*/  IMAD R6, R19, R6, R8 ;  /* 0x0000000613067224 */ /* 0x020fc600078e0208 */
[----:B------:R-:W5:Y:S01]  /*0490*/  LDG.E R19, desc[UR4][R28.64] ;  /* 0x000000041c137981 */ /* 0x000f62000c1e1900 */
[----:B------:R-:W-:-:S06]  /*04a0*/  IMAD.WIDE R8, R9, 0x4, R16 ;  /* 0x0000000409087825 */ /* 0x000fcc00078e0210 */
[----:B------:R-:W5:Y:S04]  /*04b0*/  LDG.E R8, desc[UR4][R8.64] ;  /* 0x0000000408087981 */ /* 0x000f68000c1e1900 */
[----:B------:R-:W5:Y:S01]  /*04c0*/  LDG.E R28, desc[UR4][R26.64+-0x8] ;  /* 0xfffff8041a1c7981 */ /* 0x000f62000c1e1900 */
[----:B--2---:R-:W-:-:S03]  /*04d0*/  IMAD R18, R18, R25, R6 ;  /* 0x0000001912127224 */ /* 0x004fc600078e0206 */
[----:B------:R-:W2:Y:S04]  /*04e0*/  LDG.E R29, desc[UR4][R20.64+0x1c] ;  /* 0x00001c04141d7981 */ /* 0x000ea8000c1e1900 */
[----:B------:R-:W2:Y:S01]  /*04f0*/  LDG.E R9, desc[UR4][R26.64+-0x4] ;  /* 0xfffffc041a097981 */ /* 0x000ea2000c1e1900 */
[----:B------:R-:W-:-:S03]  /*0500*/  IMAD.WIDE R6, R7, 0x4, R16 ;  /* 0x0000000407067825 */ /* 0x000fc600078e0210 */
[----:B------:R-:W2:Y:S01]  /*0510*/  LDG.E R25, desc[UR4][R20.64+0x14] ;  /* 0x0000140414197981 */ /* 0x000ea2000c1e1900 */
[----:B---3--:R-:W-:-:S03]  /*0520*/  IMAD.WIDE R10, R11, 0x4, R16 ;  /* 0x000000040b0a7825 */ /* 0x008fc600078e0210 */
[----:B------:R-:W3:Y:S01]  /*0530*/  LDG.E R6, desc[UR4][R6.64] ;  /* 0x0000000406067981 */ /* 0x000ee2000c1e1900 */
[----:B----4-:R-:W-:-:S03]  /*0540*/  IMAD R23, R22, R23, R18 ;  /* 0x0000001716177224 */ /* 0x010fc600078e0212 */
[----:B------:R-:W4:Y:S04]  /*0550*/  LDG.E R10, desc[UR4][R10.64] ;  /* 0x000000040a0a7981 */ /* 0x000f28000c1e1900 */
[----:B------:R-:W3:Y:S04]  /*0560*/  LDG.E R22, desc[UR4][R20.64+0x8] ;  /* 0x0000080414167981 */ /* 0x000ee8000c1e1900 */
[----:B------:R-:W4:Y:S04]  /*0570*/  LDG.E R7, desc[UR4][R26.64] ;  /* 0x000000041a077981 */ /* 0x000f28000c1e1900 */
[----:B------:R-:W4:Y:S04]  /*0580*/  LDG.E R18, desc[UR4][R20.64+0xc] ;  /* 0x00000c0414127981 */ /* 0x000f28000c1e1900 */
[----:B------:R-:W4:Y:S01]  /*0590*/  LDG.E R11, desc[UR4][R26.64+0x18] ;  /* 0x000018041a0b7981 */ /* 0x000f22000c1e1900 */
[----:B-----5:R-:W-:-:S03]  /*05a0*/  IMAD R19, R28, R19, R23 ;  /* 0x000000131c137224 */ /* 0x020fc600078e0217 */
[----:B------:R-:W5:Y:S01]  /*05b0*/  LDG.E R23, desc[UR4][R20.64+0x10] ;  /* 0x0000100414177981 */ /* 0x000f62000c1e1900 */
[----:B--2---:R-:W-:-:S03]  /*05c0*/  IMAD R8, R9, R8, R19 ;  /* 0x0000000809087224 */ /* 0x004fc600078e0213 */
[----:B------:R3:W2:Y:S04]  /*05d0*/  LDG.E R19, desc[UR4][R20.64+0x18] ;  /* 0x0000180414137981 */ /* 0x0006a8000c1e1900 */
[----:B------:R-:W2:Y:S01]  /*05e0*/  LDG.E R9, desc[UR4][R26.64+0x10] ;  /* 0x000010041a097981 */ /* 0x000ea2000c1e1900 */
[----:B---3--:R-:W-:-:S04]  /*05f0*/  IMAD.WIDE R20, R22, 0x4, R16 ;  /* 0x0000000416147825 */ /* 0x008fc800078e0210 */
[----:B----4-:R-:W-:Y:S02]  /*0600*/  IMAD R7, R7, R6, R8 ;  /* 0x0000000607077224 */ /* 0x010fe400078e0208 */
[----:B------:R-:W3:Y:S02]  /*0610*/  LDG.E R8, desc[UR4][R26.64+0xc] ;  /* 0x00000c041a087981 */ /* 0x000ee4000c1e1900 */
[----:B------:R-:W-:Y:S02]  /*0620*/  IMAD R6, R24, R10, R7 ;  /* 0x0000000a18067224 */ /* 0x000fe400078e0207 */
[----:B------:R-:W4:Y:S04]  /*0630*/  LDG.E R7, desc[UR4][R26.64+0x8] ;  /* 0x000008041a077981 */ /* 0x000f28000c1e1900 */
[----:B------:R-:W3:Y:S04]  /*0640*/  LDG.E R10, desc[UR4][R26.64+0x14] ;  /* 0x000014041a0a7981 */ /* 0x000ee8000c1e1900 */
[----:B------:R-:W3:Y:S01]  /*0650*/  LDG.E R26, desc[UR4][R26.64+0x1c] ;  /* 0x00001c041a1a7981 */ /* 0x000ee2000c1e1900 */
[----:B------:R-:W-:-:S06]  /*0660*/  IMAD.WIDE R24, R25, 0x4, R16 ;  /* 0x0000000419187825 */ /* 0x000fcc00078e0210 */
[----:B------:R-:W3:Y:S04]  /*0670*/  LDG.E R25, desc[UR4][R24.64] ;  /* 0x0000000418197981 */ /* 0x000ee8000c1e1900 */
[----:B------:R0:W4:Y:S02]  /*0680*/  LDG.E R27, desc[UR4][R20.64] ;  /* 0x00000004141b7981 */ /* 0x000124000c1e1900 */
[----:B0-----:R-:W-:-:S06]  /*0690*/  IMAD.WIDE R20, R18, 0x4, R16 ;  /* 0x0000000412147825 */ /* 0x001fcc00078e0210 */
[----:B------:R-:W3:Y:S01]  /*06a0*/  LDG.E R21, desc[UR4][R20.64] ;  /* 0x0000000414157981 */ /* 0x000ee2000c1e1900 */
[----:B-----5:R-:W-:-:S06]  /*06b0*/  IMAD.WIDE R22, R23, 0x4, R16 ;  /* 0x0000000417167825 */ /* 0x020fcc00078e0210 */
[----:B------:R-:W5:Y:S01]  /*06c0*/  LDG.E R22, desc[UR4][R22.64] ;  /* 0x0000000416167981 */ /* 0x000f62000c1e1900 */
[----:B--2---:R-:W-:-:S04]  /*06d0*/  IMAD.WIDE R18, R19, 0x4, R16 ;  /* 0x0000000413127825 */ /* 0x004fc800078e0210 */
[----:B------:R-:W-:Y:S02]  /*06e0*/  IMAD.WIDE R16, R29, 0x4, R16 ;  /* 0x000000041d107825 */ /* 0x000fe400078e0210 */
[----:B------:R-:W2:Y:S04]  /*06f0*/  LDG.E R18, desc[UR4][R18.64] ;  /* 0x0000000412127981 */ /* 0x000ea8000c1e1900 */
[----:B------:R-:W2:Y:S01]  /*0700*/  LDG.E R16, desc[UR4][R16.64] ;  /* 0x0000000410107981 */ /* 0x000ea2000c1e1900 */
[----:B------:R-:W-:-:S04]  /*0710*/  IADD3 R2, PT, PT, R2, 0x10, RZ ;  /* 0x0000001002027810 */ /* 0x000fc80007ffe0ff */
[----:B------:R-:W-:Y:S02]  /*0720*/  ISETP.NE.AND P1, PT, R2, RZ, PT ;  /* 0x000000ff0200720c */ /* 0x000fe40003f25270 */
[----:B------:R-:W-:Y:S01]  /*0730*/  IADD3 R3, PT, PT, R3, 0x10, RZ ;  /* 0x0000001003037810 */ /* 0x000fe20007ffe0ff */
[----:B----4-:R-:W-:-:S04]  /*0740*/  IMAD R6, R7, R27, R6 ;  /* 0x0000001b07067224 */ /* 0x010fc800078e0206 */
[----:B---3--:R-:W-:-:S04]  /*0750*/  IMAD R6, R8, R21, R6 ;  /* 0x0000001508067224 */ /* 0x008fc800078e0206 */
[----:B-----5:R-:W-:-:S04]  /*0760*/  IMAD R6, R9, R22, R6 ;  /* 0x0000001609067224 */ /* 0x020fc800078e0206 */
[----:B------:R-:W-:-:S04]  /*0770*/  IMAD R6, R10, R25, R6 ;  /* 0x000000190a067224 */ /* 0x000fc800078e0206 */
[----:B--2---:R-:W-:-:S04]  /*0780*/  IMAD R11, R11, R18, R6 ;  /* 0x000000120b0b7224 */ /* 0x004fc800078e0206 */
[----:B------:R-:W-:Y:S01]  /*0790*/  IMAD R22, R26, R16, R11 ;  /* 0x000000101a167224 */ /* 0x000fe200078e020b */
[----:B------:R-:W-:Y:S06]  /*07a0*/  @P1 BRA `(.L_x_11) ;  /* 0xfffffff800a41947 */ /* 0x000fec000383ffff */
.L_x_10:
[----:B------:R-:W-:Y:S05]  /*07b0*/  BSYNC.RECONVERGENT B1 ;  /* 0x0000000000017941 */ /* 0x000fea0003800200 */
.L_x_9:
[----:B------:R-:W-:Y:S05]  /*07c0*/  @!P0 BRA `(.L_x_8) ;  /* 0x0000000400948947 */ /* 0x000fea0003800000 */
[----:B------:R-:W-:Y:S01]  /*07d0*/  ISETP.GE.U32.AND P0, PT, R5, 0x8, PT ;  /* 0x000000080500780c */ /* 0x000fe20003f06070 */
[----:B------:R-:W-:Y:S01]  /*07e0*/  BSSY.RECONVERGENT B1, `(.L_x_12) ;  /* 0x0000032000017945 */ /* 0x000fe20003800200 */
[----:B------:R-:W-:-:S04]  /*07f0*/  LOP3.LUT R25, R4, 0x7, RZ, 0xc0, !PT ;  /* 0x0000000704197812 */ /* 0x000fc800078ec0ff */
[----:B------:R-:W-:-:S07]  /*0800*/  ISETP.NE.AND P1, PT, R25, RZ, PT ;  /* 0x000000ff1900720c */ /* 0x000fce0003f25270 */
[----:B------:R-:W-:Y:S06]  /*0810*/  @!P0 BRA `(.L_x_13) ;  /* 0x0000000000b88947 */ /* 0x000fec0003800000 */
[----:B------:R-:W0:Y:S08]  /*0820*/  LDC.64 R18, c[0x0][0x388] ;  /* 0x0000e200ff127b82 */ /* 0x000e300000000a00 */
[----:B------:R-:W1:Y:S08]  /*0830*/  LDC.64 R8, c[0x0][0x398] ;  /* 0x0000e600ff087b82 */ /* 0x000e700000000a00 */
[----:B------:R-:W2:Y:S01]  /*0840*/  LDC.64 R6, c[0x0][0x390] ;  /* 0x0000e400ff067b82 */ /* 0x000ea20000000a00 */
[----:B0-----:R-:W-:-:S05]  /*0850*/  IMAD.WIDE R18, R3, 0x4, R18 ;  /* 0x0000000403127825 */ /* 0x001fca00078e0212 */
[----:B------:R-:W1:Y:S04]  /*0860*/  LDG.E R29, desc[UR4][R18.64] ;  /* 0x00000004121d7981 */ /* 0x000e68000c1e1900 */
[----:B------:R-:W3:Y:S04]  /*0870*/  LDG.E R27, desc[UR4][R18.64+0x4] ;  /* 0x00000404121b7981 */ /* 0x000ee8000c1e1900 */
[----:B------:R-:W4:Y:S04]  /*0880*/  LDG.E R23, desc[UR4][R18.64+0x8] ;  /* 0x0000080412177981 */ /* 0x000f28000c1e1900 */
[----:B------:R-:W5:Y:S04]  /*0890*/  LDG.E R11, desc[UR4][R18.64+0xc] ;  /* 0x00000c04120b7981 */ /* 0x000f68000c1e1900 */
[----:B------:R-:W5:Y:S04]  /*08a0*/  LDG.E R13, desc[UR4][R18.64+0x10] ;  /* 0x00001004120d7981 */ /* 0x000f68000c1e1900 */
[----:B------:R-:W5:Y:S04]  /*08b0*/  LDG.E R15, desc[UR4][R18.64+0x14] ;  /* 0x00001404120f7981 */ /* 0x000f68000c1e1900 */
[----:B------:R-:W5:Y:S04]  /*08c0*/  LDG.E R17, desc[UR4][R18.64+0x18] ;  /* 0x0000180412117981 */ /* 0x000f68000c1e1900 */
[----:B------:R4:W5:Y:S01]  /*08d0*/  LDG.E R21, desc[UR4][R18.64+0x1c] ;  /* 0x00001c0412157981 */ /* 0x000962000c1e1900 */
[----:B--2---:R-:W-:-:S05]  /*08e0*/  IMAD.WIDE R6, R3, 0x4, R6 ;  /* 0x0000000403067825 */ /* 0x004fca00078e0206 */
[----:B------:R-:W2:Y:S04]  /*08f0*/  LDG.E R2, desc[UR4][R6.64] ;  /* 0x0000000406027981 */ /* 0x000ea8000c1e1900 */
[----:B------:R-:W2:Y:S01]  /*0900*/  LDG.E R24, desc[UR4][R6.64+0x8] ;  /* 0x0000080406187981 */ /* 0x000ea2000c1e1900 */
[----:B-1----:R-:W-:-:S04]  /*0910*/  IMAD.WIDE R28, R29, 0x4, R8 ;  /* 0x000000041d1c7825 */ /* 0x002fc800078e0208 */
[--C-:B---3--:R-:W-:Y:S01]  /*0920*/  IMAD.WIDE R26, R27, 0x4, R8.reuse ;  /* 0x000000041b1a7825 */ /* 0x108fe200078e0208 */
[----:B------:R-:W2:Y:S03]  /*0930*/  LDG.E R5, desc[UR4][R28.64] ;  /* 0x000000041c057981 */ /* 0x000ea6000c1e1900 */
[--C-:B----4-:R-:W-:Y:S01]  /*0940*/  IMAD.WIDE R18, R23, 0x4, R8.reuse ;  /* 0x0000000417127825 */ /* 0x110fe200078e0208 */
[----:B------:R-:W3:Y:S04]  /*0950*/  LDG.E R20, desc[UR4][R26.64] ;  /* 0x000000041a147981 */ /* 0x000ee8000c1e1900 */
[----:B------:R-:W3:Y:S01]  /*0960*/  LDG.E R23, desc[UR4][R6.64+0x4] ;  /* 0x0000040406177981 */ /* 0x000ee2000c1e1900 */
[----:B-----5:R-:W-:-:S03]  /*0970*/  IMAD.WIDE R10, R11, 0x4, R8 ;  /* 0x000000040b0a7825 */ /* 0x020fc600078e0208 */
[----:B------:R-:W4:Y:S01]  /*0980*/  LDG.E R19, desc[UR4][R18.64] ;  /* 0x0000000412137981 */ /* 0x000f22000c1e1900 */
[----:B------:R-:W-:-:S03]  /*0990*/  IMAD.WIDE R12, R13, 0x4, R8 ;  /* 0x000000040d0c7825 */ /* 0x000fc600078e0208 */
[----:B------:R-:W5:Y:S01]  /*09a0*/  LDG.E R11, desc[UR4][R10.64] ;  /* 0x000000040a0b7981 */ /* 0x000f62000c1e1900 */
[----:B------:R-:W-:-:S03]  /*09b0*/  IMAD.WIDE R14, R15, 0x4, R8 ;  /* 0x000000040f0e7825 */ /* 0x000fc600078e0208 */
[----:B------:R-:W5:Y:S01]  /*09c0*/  LDG.E R28, desc[UR4][R6.64+0xc] ;  /* 0x00000c04061c7981 */ /* 0x000f62000c1e1900 */
[----:B------:R-:W-:-:S03]  /*09d0*/  IMAD.WIDE R16, R17, 0x4, R8 ;  /* 0x0000000411107825 */ /* 0x000fc600078e0208 */
[----:B------:R-:W5:Y:S04]  /*09e0*/  LDG.E R12, desc[UR4][R12.64] ;  /* 0x000000040c0c7981 */ /* 0x000f68000c1e1900 */
[----:B------:R-:W5:Y:S01]  /*09f0*/  LDG.E R29, desc[UR4][R6.64+0x10] ;  /* 0x00001004061d7981 */ /* 0x000f62000c1e1900 */
[----:B------:R-:W-:-:S03]  /*0a00*/  IMAD.WIDE R8, R21, 0x4, R8 ;  /* 0x0000000415087825 */ /* 0x000fc600078e0208 */
[----:B------:R-:W5:Y:S04]  /*0a10*/  LDG.E R15, desc[UR4][R14.64] ;  /* 0x000000040e0f7981 */ /* 0x000f68000c1e1900 */
[----:B------:R-:W5:Y:S04]  /*0a20*/  LDG.E R26, desc[UR4][R6.64+0x14] ;  /* 0x00001404061a7981 */ /* 0x000f68000c1e1900 */
[----:B------:R-:W5:Y:S04]  /*0a30*/  LDG.E R16, desc[UR4][R16.64] ;  /* 0x0000000410107981 */ /* 0x000f68000c1e1900 */
[----:B------:R-:W5:Y:S04]  /*0a40*/  LDG.E R21, desc[UR4][R6.64+0x18] ;  /* 0x0000180406157981 */ /* 0x000f68000c1e1900 */
[----:B------:R-:W5:Y:S04]  /*0a50*/  LDG.E R10, desc[UR4][R6.64+0x1c] ;  /* 0x00001c04060a7981 */ /* 0x000f68000c1e1900 */
[----:B------:R-:W5:Y:S01]  /*0a60*/  LDG.E R8, desc[UR4][R8.64] ;  /* 0x0000000408087981 */ /* 0x000f62000c1e1900 */
[----:B------:R-:W-:Y:S01]  /*0a70*/  IADD3 R3, PT, PT, R3, 0x8, RZ ;  /* 0x0000000803037810 */ /* 0x000fe20007ffe0ff */
[----:B--2---:R-:W-:-:S04]  /*0a80*/  IMAD R2, R2, R5, R22 ;  /* 0x0000000502027224 */ /* 0x004fc800078e0216 */
[----:B---3--:R-:W-:-:S04]  /*0a90*/  IMAD R2, R23, R20, R2 ;  /* 0x0000001417027224 */ /* 0x008fc800078e0202 */
[----:B----4-:R-:W-:-:S04]  /*0aa0*/  IMAD R2, R24, R19, R2 ;  /* 0x0000001318027224 */ /* 0x010fc800078e0202 */
[----:B-----5:R-:W-:-:S04]  /*0ab0*/  IMAD R2, R28, R11, R2 ;  /* 0x0000000b1c027224 */ /* 0x020fc800078e0202 */
[----:B------:R-:W-:-:S04]  /*0ac0*/  IMAD R2, R29, R12, R2 ;  /* 0x0000000c1d027224 */ /* 0x000fc800078e0202 */
[----:B------:R-:W-:-:S04]  /*0ad0*/  IMAD R2, R26, R15, R2 ;  /* 0x0000000f1a027224 */ /* 0x000fc800078e0202 */
[----:B------:R-:W-:-:S04]  /*0ae0*/  IMAD R21, R21, R16, R2 ;  /* 0x0000001015157224 */ /* 0x000fc800078e0202 */
[----:B------:R-:W-:-:S07]  /*0af0*/  IMAD R22, R10, R8, R21 ;  /* 0x000000080a167224 */ /* 0x000fce00078e0215 */
.L_x_13:
[----:B------:R-:W-:Y:S05]  /*0b00*/  BSYNC.RECONVERGENT B1 ;  /* 0x0000000000017941 */ /* 0x000fea0003800200 */
.L_x_12:
[----:B------:R-:W-:Y:S05]  /*0b10*/  @!P1 BRA `(.L_x_8) ;  /* 0x0000000000c09947 */ /* 0x000fea0003800000 */
[----:B------:R-:W-:Y:S01]  /*0b20*/  ISETP.GE.U32.AND P0, PT, R25, 0x4, PT ;  /* 0x000000041900780c */ /* 0x000fe20003f06070 */
[----:B------:R-:W-:Y:S01]  /*0b30*/  BSSY.RECONVERGENT B1, `(.L_x_14) ;  /* 0x000001e000017945 */ /* 0x000fe20003800200 */
[----:B------:R-:W-:-:S04]  /*0b40*/  LOP3.LUT R4, R4, 0x3, RZ, 0xc0, !PT ;  /* 0x0000000304047812 */ /* 0x000fc800078ec0ff */
[----:B------:R-:W-:-:S07]  /*0b50*/  ISETP.NE.AND P1, PT, R4, RZ, PT ;  /* 0x000000ff0400720c */ /* 0x000fce0003f25270 */
[----:B------:R-:W-:Y:S06]  /*0b60*/  @!P0 BRA `(.L_x_15) ;  /* 0x0000000000688947 */ /* 0x000fec0003800000 */
[----:B------:R-:W0:Y:S08]  /*0b70*/  LDC.64 R6, c[0x0][0x388] ;  /* 0x0000e200ff067b82 */ /* 0x000e300000000a00 */
[----:B------:R-:W1:Y:S01]  /*0b80*/  LDC.64 R8, c[0x0][0x390] ;  /* 0x0000e400ff087b82 */ /* 0x000e620000000a00 */
[----:B0-----:R-:W-:-:S07]  /*0b90*/  IMAD.WIDE R10, R3, 0x4, R6 ;  /* 0x00000004030a7825 */ /* 0x001fce00078e0206 */
[----:B------:R-:W0:Y:S01]  /*0ba0*/  LDC.64 R6, c[0x0][0x398] ;  /* 0x0000e600ff067b82 */ /* 0x000e220000000a00 */
[----:B------:R-:W0:Y:S04]  /*0bb0*/  LDG.E R13, desc[UR4][R10.64] ;  /* 0x000000040a0d7981 */ /* 0x000e28000c1e1900 */
[----:B------:R-:W2:Y:S04]  /*0bc0*/  LDG.E R15, desc[UR4][R10.64+0x4] ;  /* 0x000004040a0f7981 */ /* 0x000ea8000c1e1900 */
[----:B------:R-:W3:Y:S04]  /*0bd0*/  LDG.E R17, desc[UR4][R10.64+0x8] ;  /* 0x000008040a117981 */ /* 0x000ee8000c1e1900 */
[----:B------:R-:W4:Y:S01]  /*0be0*/  LDG.E R19, desc[UR4][R10.64+0xc] ;  /* 0x00000c040a137981 */ /* 0x000f22000c1e1900 */
[----:B-1----:R-:W-:-:S05]  /*0bf0*/  IMAD.WIDE R8, R3, 0x4, R8 ;  /* 0x0000000403087825 */ /* 0x002fca00078e0208 */
[----:B------:R-:W5:Y:S04]  /*0c00*/  LDG.E R5, desc[UR4][R8.64] ;  /* 0x0000000408057981 */ /* 0x000f68000c1e1900 */
[----:B------:R-:W5:Y:S04]  /*0c10*/  LDG.E R2, desc[UR4][R8.64+0x4] ;  /* 0x0000040408027981 */ /* 0x000f68000c1e1900 */
[----:B------:R-:W5:Y:S01]  /*0c20*/  LDG.E R11, desc[UR4][R8.64+0x8] ;  /* 0x00000804080b7981 */ /* 0x000f62000c1e1900 */
[----:B0-----:R-:W-:-:S04]  /*0c30*/  IMAD.WIDE R12, R13, 0x4, R6 ;  /* 0x000000040d0c7825 */ /* 0x001fc800078e0206 */
[--C-:B--2---:R-:W-:Y:S02]  /*0c40*/  IMAD.WIDE R14, R15, 0x4, R6.reuse ;  /* 0x000000040f0e7825 */ /* 0x104fe400078e0206 */
[----:B------:R-:W5:Y:S02]  /*0c50*/  LDG.E R12, desc[UR4][R12.64] ;  /* 0x000000040c0c7981 */ /* 0x000f64000c1e1900 */
[--C-:B---3--:R-:W-:Y:S02]  /*0c60*/  IMAD.WIDE R16, R17, 0x4, R6.reuse ;  /* 0x0000000411107825 */ /* 0x108fe400078e0206 */
[----:B------:R-:W2:Y:S02]  /*0c70*/  LDG.E R14, desc[UR4][R14.64] ;  /* 0x000000040e0e7981 */ /* 0x000ea4000c1e1900 */
[----:B----4-:R-:W-:Y:S02]  /*0c80*/  IMAD.WIDE R6, R19, 0x4, R6 ;  /* 0x0000000413067825 */ /* 0x010fe400078e0206 */
[----:B------:R-:W3:Y:S04]  /*0c90*/  LDG.E R16, desc[UR4][R16.64] ;  /* 0x0000000410107981 */ /* 0x000ee8000c1e1900 */
[----:B------:R-:W4:Y:S04]  /*0ca0*/  LDG.E R19, desc[UR4][R8.64+0xc] ;  /* 0x00000c0408137981 */ /* 0x000f28000c1e1900 */
[----:B------:R-:W4:Y:S01]  /*0cb0*/  LDG.E R6, desc[UR4][R6.64] ;  /* 0x0000000406067981 */ /* 0x000f22000c1e1900 */
[----:B------:R-:W-:Y:S01]  /*0cc0*/  IADD3 R3, PT, PT, R3, 0x4, RZ ;  /* 0x0000000403037810 */ /* 0x000fe20007ffe0ff */
[----:B-----5:R-:W-:-:S04]  /*0cd0*/  IMAD R5, R5, R12, R22 ;  /* 0x0000000c05057224 */ /* 0x020fc800078e0216 */
[----:B--2---:R-:W-:-:S04]  /*0ce0*/  IMAD R2, R2, R14, R5 ;  /* 0x0000000e02027224 */ /* 0x004fc800078e0205 */
[----:B---3--:R-:W-:-:S04]  /*0cf0*/  IMAD R2, R11, R16, R2 ;  /* 0x000000100b027224 */ /* 0x008fc800078e0202 */
[----:B----4-:R-:W-:-:S07]  /*0d00*/  IMAD R22, R19, R6, R2 ;  /* 0x0000000613167224 */ /* 0x010fce00078e0202 */
.L_x_15:
[----:B------:R-:W-:Y:S05]  /*0d10*/  BSYNC.RECONVERGENT B1 ;  /* 0x0000000000017941 */ /* 0x000fea0003800200 */
.L_x_14:
[----:B------:R-:W-:Y:S05]  /*0d20*/  @!P1 BRA `(.L_x_8) ;  /* 0x00000000003c9947 */ /* 0x000fea0003800000 */
[----:B------:R-:W0:Y:S01]  /*0d30*/  LDC.64 R12, c[0x0][0x388] ;  /* 0x0000e200ff0c7b82 */ /* 0x000e220000000a00 */
[----:B------:R-:W-:-:S07]  /*0d40*/  IADD3 R2, PT, PT, -R4, RZ, RZ ;  /* 0x000000ff04027210 */ /* 0x000fce0007ffe1ff */
[----:B------:R-:W1:Y:S08]  /*0d50*/  LDC.64 R10, c[0x0][0x390] ;  /* 0x0000e400ff0a7b82 */ /* 0x000e700000000a00 */
[----:B------:R-:W2:Y:S02]  /*0d60*/  LDC.64 R14, c[0x0][0x398] ;  /* 0x0000e600ff0e7b82 */ /* 0x000ea40000000a00 */
.L_x_16:
[----:B0-----:R-:W-:-:S06]  /*0d70*/  IMAD.WIDE R6, R3, 0x4, R12 ;  /* 0x0000000403067825 */ /* 0x001fcc00078e020c */
[----:B------:R-:W2:Y:S01]  /*0d80*/  LDG.E R7, desc[UR4][R6.64] ;  /* 0x0000000406077981 */ /* 0x000ea2000c1e1900 */
[----:B-1----:R-:W-:-:S06]  /*0d90*/  IMAD.WIDE R4, R3, 0x4, R10 ;  /* 0x0000000403047825 */ /* 0x002fcc00078e020a */
[----:B------:R-:W3:Y:S01]  /*0da0*/  LDG.E R5, desc[UR4][R4.64] ;  /* 0x0000000404057981 */ /* 0x000ee2000c1e1900 */
[----:B------:R-:W-:Y:S01]  /*0db0*/  IADD3 R2, PT, PT, R2, 0x1, RZ ;  /* 0x0000000102027810 */ /* 0x000fe20007ffe0ff */
[----:B--2---:R-:W-:-:S06]  /*0dc0*/  IMAD.WIDE R8, R7, 0x4, R14 ;  /* 0x0000000407087825 */ /* 0x004fcc00078e020e */
[----:B------:R-:W3:Y:S01]  /*0dd0*/  LDG.E R8, desc[UR4][R8.64] ;  /* 0x0000000408087981 */ /* 0x000ee2000c1e1900 */
[----:B------:R-:W-:Y:S02]  /*0de0*/  ISETP.NE.AND P0, PT, R2, RZ, PT ;  /* 0x000000ff0200720c */ /* 0x000fe40003f05270 */
[----:B------:R-:W-:Y:S01]  /*0df0*/  IADD3 R3, PT, PT, R3, 0x1, RZ ;  /* 0x0000000103037810 */ /* 0x000fe20007ffe0ff */
[----:B---3--:R-:W-:-:S10]  /*0e00*/  IMAD R22, R5, R8, R22 ;  /* 0x0000000805167224 */ /* 0x008fd400078e0216 */
[----:B------:R-:W-:Y:S05]  /*0e10*/  @P0 BRA `(.L_x_16) ;  /* 0xfffffffc00d40947 */ /* 0x000fea000383ffff */
.L_x_8:
[----:B------:R-:W-:Y:S05]  /*0e20*/  BSYNC.RECONVERGENT B0 ;  /* 0x0000000000007941 */ /* 0x000fea0003800200 */
.L_x_7:
[----:B------:R-:W0:Y:S02]  /*0e30*/  LDC.64 R2, c[0x0][0x3a0] ;  /* 0x0000e800ff027b82 */ /* 0x000e240000000a00 */
[----:B0-----:R-:W-:-:S05]  /*0e40*/  IMAD.WIDE R2, R0, 0x4, R2 ;  /* 0x0000000400027825 */ /* 0x001fca00078e0202 */
[----:B------:R-:W-:Y:S01]  /*0e50*/  STG.E desc[UR4][R2.64], R22 ;  /* 0x0000001602007986 */ /* 0x000fe2000c101904 */
[----:B------:R-:W-:Y:S05]  /*0e60*/  EXIT ;  /* 0x000000000000794d */ /* 0x000fea0003800000 */
.L_x_17:
        /* <DEDUP_REMOVED lines=9> */
.L_x_46:


//--------------------- .text._Z8spMV_COOPiS_S_S_S_l --------------------------
	.section	.text._Z8spMV_COOPiS_S_S_S_l,"ax",@progbits
	.align	128
        .global         _Z8spMV_COOPiS_S_S_S_l
        .type           _Z8spMV_COOPiS_S_S_S_l,@function
        .size           _Z8spMV_COOPiS_S_S_S_l,(.L_x_47 - _Z8spMV_COOPiS_S_S_S_l)
        .other          _Z8spMV_COOPiS_S_S_S_l,@"STO_CUDA_ENTRY STV_DEFAULT"
_Z8spMV_COOPiS_S_S_S_l:
.text._Z8spMV_COOPiS_S_S_S_l:
[----:B------:R-:W-:Y:S01]  /*0000*/  LDC R1, c[0x0][0x37c] ;  /* 0x0000df00ff017b82 */ /* 0x000fe20000000800 */
[----:B------:R-:W0:Y:S07]  /*0010*/  S2R R3, SR_TID.X ;  /* 0x0000000000037919 */ /* 0x000e2e0000002100 */
[----:B------:R-:W0:Y:S01]  /*0020*/  S2UR UR4, SR_CTAID.X ;  /* 0x00000000000479c3 */ /* 0x000e220000002500 */
[----:B------:R-:W1:Y:S07]  /*0030*/  LDCU.64 UR6, c[0x0][0x3a8] ;  /* 0x00007500ff0677ac */ /* 0x000e6e0008000a00 */
[----:B------:R-:W0:Y:S02]  /*0040*/  LDC R0, c[0x0][0x360] ;  /* 0x0000d800ff007b82 */ /* 0x000e240000000800 */
[----:B0-----:R-:W-:-:S05]  /*0050*/  IMAD R0, R0, UR4, R3 ;  /* 0x0000000400007c24 */ /* 0x001fca000f8e0203 */
[----:B-1----:R-:W-:Y:S02]  /*0060*/  ISETP.GE.U32.AND P0, PT, R0, UR6, PT ;  /* 0x0000000600007c0c */ /* 0x002fe4000bf06070 */
[----:B------:R-:W-:-:S04]  /*0070*/  SHF.R.S32.HI R3, RZ, 0x1f, R0 ;  /* 0x0000001fff037819 */ /* 0x000fc80000011400 */
[----:B------:R-:W-:-:S13]  /*0080*/  ISETP.GE.AND.EX P0, PT, R3, UR7, PT, P0 ;  /* 0x0000000703007c0c */ /* 0x000fda000bf06300 */
[----:B------:R-:W-:Y:S05]  /*0090*/  @P0 EXIT ;  /* 0x000000000000094d */ /* 0x000fea0003800000 */
[----:B------:R-:W0:Y:S01]  /*00a0*/  LDCU.128 UR8, c[0x0][0x380] ;  /* 0x00007000ff0877ac */ /* 0x000e220008000c00 */
[C---:B------:R-:W-:Y:S01]  /*00b0*/  IMAD.SHL.U32 R8, R0.reuse, 0x4, RZ ;  /* 0x0000000400087824 */ /* 0x040fe200078e00ff */
[----:B------:R-:W-:Y:S01]  /*00c0*/  SHF.L.U64.HI R0, R0, 0x2, R3 ;  /* 0x0000000200007819 */ /* 0x000fe20000010203 */
[----:B------:R-:W1:Y:S01]  /*00d0*/  LDC.64 R4, c[0x0][0x398] ;  /* 0x0000e600ff047b82 */ /* 0x000e620000000a00 */
[----:B------:R-:W2:Y:S01]  /*00e0*/  LDCU.64 UR4, c[0x0][0x358] ;  /* 0x00006b00ff0477ac */ /* 0x000ea20008000a00 */
[----:B------:R-:W3:Y:S01]  /*00f0*/  LDCU.64 UR6, c[0x0][0x390] ;  /* 0x00007200ff0677ac */ /* 0x000ee20008000a00 */
[----:B0-----:R-:W-:-:S04]  /*0100*/  IADD3 R2, P0, PT, R8, UR10, RZ ;  /* 0x0000000a08027c10 */ /* 0x001fc8000ff1e0ff */
[----:B------:R-:W-:-:S06]  /*0110*/  IADD3.X R3, PT, PT, R0, UR11, RZ, P0, !PT ;  /* 0x0000000b00037c10 */ /* 0x000fcc00087fe4ff */
[----:B--2---:R-:W1:Y:S01]  /*0120*/  LDG.E R3, desc[UR4][R2.64] ;  /* 0x0000000402037981 */ /* 0x004e62000c1e1900 */
[C---:B------:R-:W-:Y:S02]  /*0130*/  IADD3 R6, P0, PT, R8.reuse, UR8, RZ ;  /* 0x0000000808067c10 */ /* 0x040fe4000ff1e0ff */
[----:B---3--:R-:W-:Y:S02]  /*0140*/  IADD3 R8, P1, PT, R8, UR6, RZ ;  /* 0x0000000608087c10 */ /* 0x008fe4000ff3e0ff */
[C---:B------:R-:W-:Y:S02]  /*0150*/  IADD3.X R7, PT, PT, R0.reuse, UR9, RZ, P0, !PT ;  /* 0x0000000900077c10 */ /* 0x040fe400087fe4ff */
[----:B------:R-:W-:-:S04]  /*0160*/  IADD3.X R9, PT, PT, R0, UR7, RZ, P1, !PT ;  /* 0x0000000700097c10 */ /* 0x000fc80008ffe4ff */
[----:B------:R-:W2:Y:S04]  /*0170*/  LDG.E R7, desc[UR4][R6.64] ;  /* 0x0000000406077981 */ /* 0x000ea8000c1e1900 */
[----:B------:R-:W3:Y:S01]  /*0180*/  LDG.E R8, desc[UR4][R8.64] ;  /* 0x0000000408087981 */ /* 0x000ee2000c1e1900 */
[----:B-1----:R-:W-:Y:S02]  /*0190*/  IMAD.WIDE R4, R3, 0x4, R4 ;  /* 0x0000000403047825 */ /* 0x002fe400078e0204 */
[----:B------:R-:W2:Y:S04]  /*01a0*/  LDC.64 R2, c[0x0][0x3a0] ;  /* 0x0000e800ff027b82 */ /* 0x000ea80000000a00 */
[----:B------:R-:W3:Y:S01]  /*01b0*/  LDG.E R5, desc[UR4][R4.64] ;  /* 0x0000000404057981 */ /* 0x000ee2000c1e1900 */
[----:B--2---:R-:W-:-:S04]  /*01c0*/  IMAD.WIDE R2, R7, 0x4, R2 ;  /* 0x0000000407027825 */ /* 0x004fc800078e0202 */
[----:B---3--:R-:W-:-:S05]  /*01d0*/  IMAD R11, R8, R5, RZ ;  /* 0x00000005080b7224 */ /* 0x008fca00078e02ff */
[----:B------:R-:W-:Y:S01]  /*01e0*/  REDG.E.ADD.STRONG.GPU desc[UR4][R2.64], R11 ;  /* 0x0000000b0200798e */ /* 0x000fe2000c12e104 */
[----:B------:R-:W-:Y:S05]  /*01f0*/  EXIT ;  /* 0x000000000000794d */ /* 0x000fea0003800000 */
.L_x_18:
        /* <DEDUP_REMOVED lines=16> */
.L_x_47:


//--------------------- .text._Z8initVectPim      --------------------------
	.section	.text._Z8initVectPim,"ax",@progbits
	.align	128
        .global         _Z8initVectPim
        .type           _Z8initVectPim,@function
        .size           _Z8initVectPim,(.L_x_48 - _Z8initVectPim)
        .other          _Z8initVectPim,@"STO_CUDA_ENTRY STV_DEFAULT"
_Z8initVectPim:
.text._Z8initVectPim:
[----:B------:R-:W0:Y:S01]  /*0000*/  LDC R1, c[0x0][0x37c] ;  /* 0x0000df00ff017b82 */ /* 0x000e220000000800 */
[----:B------:R-:W1:Y:S07]  /*0010*/  S2R R3, SR_TID.X ;  /* 0x0000000000037919 */ /* 0x000e6e0000002100 */
[----:B------:R-:W1:Y:S01]  /*0020*/  S2UR UR4, SR_CTAID.X ;  /* 0x00000000000479c3 */ /* 0x000e620000002500 */
[----:B0-----:R-:W-:-:S07]  /*0030*/  VIADD R1, R1, 0xffffffd0 ;  /* 0xffffffd001017836 */ /* 0x001fce0000000000 */
[----:B------:R-:W1:Y:S02]  /*0040*/  LDC R10, c[0x0][0x360] ;  /* 0x0000d800ff0a7b82 */ /* 0x000e640000000800 */
[----:B-1----:R-:W-:-:S05]  /*0050*/  IMAD R10, R10, UR4, R3 ;  /* 0x000000040a0a7c24 */ /* 0x002fca000f8e0203 */
[----:B------:R-:W-:-:S13]  /*0060*/  ISETP.GT.AND P0, PT, R10, 0xfff, PT ;  /* 0x00000fff0a00780c */ /* 0x000fda0003f04270 */
[----:B------:R-:W-:Y:S05]  /*0070*/  @P0 EXIT ;  /* 0x000000000000094d */ /* 0x000fea0003800000 */
[----:B------:R-:W0:Y:S01]  /*0080*/  LDC.64 R2, c[0x0][0x388] ;  /* 0x0000e200ff027b82 */ /* 0x000e220000000a00 */
[----:B------:R-:W-:Y:S01]  /*0090*/  ISETP.NE.AND P0, PT, R10, RZ, PT ;  /* 0x000000ff0a00720c */ /* 0x000fe20003f05270 */
[----:B------:R-:W1:Y:S01]  /*00a0*/  LDCU.64 UR6, c[0x0][0x358] ;  /* 0x00006b00ff0677ac */ /* 0x000e620008000a00 */
[----:B------:R-:W-:Y:S01]  /*00b0*/  BSSY.RECONVERGENT B0, `(.L_x_19) ;  /* 0x0000262000007945 */ /* 0x000fe20003800200 */
[----:B0-----:R-:W-:Y:S02]  /*00c0*/  LOP3.LUT R0, R2, 0xaad26b49, RZ, 0x3c, !PT ;  /* 0xaad26b4902007812 */ /* 0x001fe400078e3cff */
[----:B------:R-:W-:-:S03]  /*00d0*/  LOP3.LUT R2, R3, 0xf7dcefdd, RZ, 0x3c, !PT ;  /* 0xf7dcefdd03027812 */ /* 0x000fc600078e3cff */
[----:B------:R-:W-:Y:S02]  /*00e0*/  IMAD R0, R0, 0x4182bed5, RZ ;  /* 0x4182bed500007824 */ /* 0x000fe400078e02ff */
[----:B------:R-:W-:Y:S02]  /*00f0*/  IMAD R9, R2, -0x658354e5, RZ ;  /* 0x9a7cab1b02097824 */ /* 0x000fe400078e02ff */
[C---:B------:R-:W-:Y:S01]  /*0100*/  VIADD R3, R0.reuse, 0x75bcd15 ;  /* 0x075bcd1500037836 */ /* 0x040fe20000000000 */
[C---:B------:R-:W-:Y:S01]  /*0110*/  LOP3.LUT R6, R0.reuse, 0x159a55e5, RZ, 0x3c, !PT ;  /* 0x159a55e500067812 */ /* 0x040fe200078e3cff */
[C---:B------:R-:W-:Y:S01]  /*0120*/  VIADD R5, R0.reuse, 0x583f19 ;  /* 0x00583f1900057836 */ /* 0x040fe20000000000 */
[----:B------:R-:W-:Y:S01]  /*0130*/  IADD3 R2, PT, PT, R0, 0x64f0c9, R9 ;  /* 0x0064f0c900027810 */ /* 0x000fe20007ffe009 */
[C---:B------:R-:W-:Y:S01]  /*0140*/  VIADD R7, R9.reuse, 0x1f123bb5 ;  /* 0x1f123bb509077836 */ /* 0x040fe20000000000 */
[----:B------:R-:W-:Y:S02]  /*0150*/  LOP3.LUT R4, R9, 0x5491333, RZ, 0x3c, !PT ;  /* 0x0549133309047812 */ /* 0x000fe400078e3cff */
[----:B------:R-:W-:Y:S01]  /*0160*/  SHF.R.S32.HI R0, RZ, 0x1f, R10 ;  /* 0x0000001fff007819 */ /* 0x000fe2000001140a */
[----:B------:R0:W-:Y:S04]  /*0170*/  STL.64 [R1], R2 ;  /* 0x0000000201007387 */ /* 0x0001e80000100a00 */
[----:B------:R0:W-:Y:S04]  /*0180*/  STL.64 [R1+0x8], R6 ;  /* 0x0000080601007387 */ /* 0x0001e80000100a00 */
[----:B------:R0:W-:Y:S01]  /*0190*/  STL.64 [R1+0x10], R4 ;  /* 0x0000100401007387 */ /* 0x0001e20000100a00 */
[----:B-1----:R-:W-:Y:S05]  /*01a0*/  @!P0 BRA `(.L_x_20) ;  /* 0x0000002400488947 */ /* 0x002fea0003800000 */
[----:B------:R-:W-:Y:S02]  /*01b0*/  IMAD.MOV.U32 R13, RZ, RZ, R0 ;  /* 0x000000ffff0d7224 */ /* 0x000fe400078e0000 */
[----:B------:R-:W-:Y:S02]  /*01c0*/  IMAD.MOV.U32 R11, RZ, RZ, RZ ;  /* 0x000000ffff0b7224 */ /* 0x000fe400078e00ff */
[----:B0-----:R-:W-:-:S07]  /*01d0*/  IMAD.MOV.U32 R2, RZ, RZ, R10 ;  /* 0x000000ffff027224 */ /* 0x001fce00078e000a */
.L_x_29:
[----:B------:R-:W-:Y:S01]  /*01e0*/  LOP3.LUT R0, R2, 0x3, RZ, 0xc0, !PT ;  /* 0x0000000302007812 */ /* 0x000fe200078ec0ff */
[----:B------:R-:W-:Y:S03]  /*01f0*/  BSSY.RECONVERGENT B1, `(.L_x_21) ;  /* 0x0000247000017945 */ /* 0x000fe60003800200 */
[----:B------:R-:W-:-:S04]  /*0200*/  ISETP.NE.U32.AND P0, PT, R0, RZ, PT ;  /* 0x000000ff0000720c */ /* 0x000fc80003f05070 */
[----:B------:R-:W-:-:S13]  /*0210*/  ISETP.NE.AND.EX P0, PT, RZ, RZ, PT, P0 ;  /* 0x000000ffff00720c */ /* 0x000fda0003f05300 */
[----:B0-----:R-:W-:Y:S05]  /*0220*/  @!P0 BRA `(.L_x_22) ;  /* 0x00000024000c8947 */ /* 0x001fea0003800000 */
[----:B------:R-:W0:Y:S01]  /*0230*/  LDC.64 R8, c[0x4][RZ] ;  /* 0x01000000ff087b82 */ /* 0x000e220000000a00 */
[----:B------:R-:W-:Y:S01]  /*0240*/  IMAD.MOV.U32 R0, RZ, RZ, RZ ;  /* 0x000000ffff007224 */ /* 0x000fe200078e00ff */
[----:B------:R-:W-:Y:S02]  /*0250*/  CS2R R4, SRZ ;  /* 0x0000000000047805 */ /* 0x000fe4000001ff00 */
[----:B------:R-:W-:Y:S01]  /*0260*/  CS2R R6, SRZ ;  /* 0x0000000000067805 */ /* 0x000fe2000001ff00 */
[----:B------:R-:W-:Y:S02]  /*0270*/  IMAD.MOV.U32 R3, RZ, RZ, RZ ;  /* 0x000000ffff037224 */ /* 0x000fe400078e00ff */
[----:B0-----:R-:W-:-:S07]  /*0280*/  IMAD.WIDE.U32 R8, R11, 0xc80, R8 ;  /* 0x00000c800b087825 */ /* 0x001fce00078e0008 */
.L_x_24:
[----:B------:R-:W-:-:S06]  /*0290*/  IMAD R12, R0, 0x4, R1 ;  /* 0x00000004000c7824 */ /* 0x000fcc00078e0201 */
[----:B------:R-:W5:Y:S01]  /*02a0*/  LDL R12, [R12+0x4] ;  /* 0x000004000c0c7983 */ /* 0x000f620000100800 */
[----:B------:R-:W-:-:S05]  /*02b0*/  UMOV UR4, URZ ;  /* 0x000000ff00047c82 */ /* 0x000fca0008000000 */
.L_x_23:
[----:B-----5:R-:W-:Y:S01]  /*02c0*/  SHF.R.U32.HI R22, RZ, UR4, R12 ;  /* 0x00000004ff167c19 */ /* 0x020fe2000801160c */
[----:B------:R-:W-:-:S03]  /*02d0*/  IMAD.SHL.U32 R14, R0, 0x20, RZ ;  /* 0x00000020000e7824 */ /* 0x000fc600078e00ff */
[----:B------:R-:W-:Y:S01]  /*02e0*/  LOP3.LUT R15, R22, 0x1, RZ, 0xc0, !PT ;  /* 0x00000001160f7812 */ /* 0x000fe200078ec0ff */
[----:B------:R-:W-:-:S03]  /*02f0*/  VIADD R14, R14, UR4 ;  /* 0x000000040e0e7c36 */ /* 0x000fc60008000000 */
[----:B------:R-:W-:Y:S01]  /*0300*/  ISETP.NE.U32.AND P0, PT, R15, 0x1, PT ;  /* 0x000000010f00780c */ /* 0x000fe20003f05070 */
[----:B------:R-:W-:-:S03]  /*0310*/  IMAD R15, R14, 0x5, RZ ;  /* 0x000000050e0f7824 */ /* 0x000fc600078e02ff */
[----:B------:R-:W-:Y:S01]  /*0320*/  R2P PR, R22, 0x7e ;  /* 0x0000007e16007804 */ /* 0x000fe20000000000 */
[----:B------:R-:W-:-:S08]  /*0330*/  IMAD.WIDE.U32 R14, R15, 0x4, R8 ;  /* 0x000000040f0e7825 */ /* 0x000fd000078e0008 */
[----:B------:R-:W2:Y:S04]  /*0340*/  @!P0 LDG.E R16, desc[UR6][R14.64+0x10] ;  /* 0x000010060e108981 */ /* 0x000ea8000c1e1900 */
[----:B------:R-:W3:Y:S04]  /*0350*/  @P1 LDG.E R18, desc[UR6][R14.64+0x24] ;  /* 0x000024060e121981 */ /* 0x000ee8000c1e1900 */
[----:B------:R-:W4:Y:S04]  /*0360*/  @P2 LDG.E R20, desc[UR6][R14.64+0x38] ;  /* 0x000038060e142981 */ /* 0x000f28000c1e1900 */
[----:B------:R-:W4:Y:S04]  /*0370*/  @P3 LDG.E R24, desc[UR6][R14.64+0x4c] ;  /* 0x00004c060e183981 */ /* 0x000f28000c1e1900 */
[----:B------:R-:W4:Y:S04]  /*0380*/  @P4 LDG.E R26, desc[UR6][R14.64+0x60] ;  /* 0x000060060e1a4981 */ /* 0x000f28000c1e1900 */
[----:B------:R-:W4:Y:S04]  /*0390*/  @!P0 LDG.E R17, desc[UR6][R14.64+0x4] ;  /* 0x000004060e118981 */ /* 0x000f28000c1e1900 */
[----:B------:R-:W4:Y:S04]  /*03a0*/  @!P0 LDG.E R19, desc[UR6][R14.64+0xc] ;  /* 0x00000c060e138981 */ /* 0x000f28000c1e1900 */
[----:B------:R-:W4:Y:S04]  /*03b0*/  @P1 LDG.E R21, desc[UR6][R14.64+0x18] ;  /* 0x000018060e151981 */ /* 0x000f28000c1e1900 */
[----:B------:R-:W4:Y:S04]  /*03c0*/  @P3 LDG.E R23, desc[UR6][R14.64+0x40] ;  /* 0x000040060e173981 */ /* 0x000f28000c1e1900 */
[----:B------:R-:W4:Y:S04]  /*03d0*/  @P5 LDG.E R25, desc[UR6][R14.64+0x70] ;  /* 0x000070060e195981 */ /* 0x000f28000c1e1900 */
[----:B------:R-:W4:Y:S01]  /*03e0*/  @P6 LDG.E R28, desc[UR6][R14.64+0x88] ;  /* 0x000088060e1c6981 */ /* 0x000f22000c1e1900 */
[----:B--2---:R-:W-:-:S03]  /*03f0*/  @!P0 LOP3.LUT R5, R5, R16, RZ, 0x3c, !PT ;  /* 0x0000001005058212 */ /* 0x004fc600078e3cff */
[----:B------:R-:W2:Y:S01]  /*0400*/  @!P0 LDG.E R16, desc[UR6][R14.64] ;  /* 0x000000060e108981 */ /* 0x000ea2000c1e1900 */
[----:B---3--:R-:W-:-:S03]  /*0410*/  @P1 LOP3.LUT R5, R5, R18, RZ, 0x3c, !PT ;  /* 0x0000001205051212 */ /* 0x008fc600078e3cff */
[----:B------:R-:W3:Y:S01]  /*0420*/  @!P0 LDG.E R18, desc[UR6][R14.64+0x8] ;  /* 0x000008060e128981 */ /* 0x000ee2000c1e1900 */
[----:B----4-:R-:W-:-:S03]  /*0430*/  @P2 LOP3.LUT R5, R5, R20, RZ, 0x3c, !PT ;  /* 0x0000001405052212 */ /* 0x010fc600078e3cff */
[----:B------:R-:W4:Y:S01]  /*0440*/  @P1 LDG.E R20, desc[UR6][R14.64+0x14] ;  /* 0x000014060e141981 */ /* 0x000f22000c1e1900 */
[----:B------:R-:W-:-:S03]  /*0450*/  @P3 LOP3.LUT R5, R5, R24, RZ, 0x3c, !PT ;  /* 0x0000001805053212 */ /* 0x000fc600078e3cff */
[----:B------:R-:W4:Y:S01]  /*0460*/  @P5 LDG.E R24, desc[UR6][R14.64+0x74] ;  /* 0x000074060e185981 */ /* 0x000f22000c1e1900 */
[----:B------:R-:W-:-:S03]  /*0470*/  @P4 LOP3.LUT R5, R5, R26, RZ, 0x3c, !PT ;  /* 0x0000001a05054212 */ /* 0x000fc600078e3cff */
[----:B------:R-:W4:Y:S01]  /*0480*/  @P3 LDG.E R26, desc[UR6][R14.64+0x44] ;  /* 0x000044060e1a3981 */ /* 0x000f22000c1e1900 */
[----:B------:R-:W-:-:S03]  /*0490*/  @!P0 LOP3.LUT R6, R6, R17, RZ, 0x3c, !PT ;  /* 0x0000001106068212 */ /* 0x000fc600078e3cff */
[----:B------:R-:W4:Y:S01]  /*04a0*/  @P1 LDG.E R17, desc[UR6][R14.64+0x20] ;  /* 0x000020060e111981 */ /* 0x000f22000c1e1900 */
[----:B------:R-:W-:-:S03]  /*04b0*/  @!P0 LOP3.LUT R4, R4, R19, RZ, 0x3c, !PT ;  /* 0x0000001304048212 */ /* 0x000fc600078e3cff */
[----:B------:R-:W4:Y:S01]  /*04c0*/  @P2 LDG.E R19, desc[UR6][R14.64+0x2c] ;  /* 0x00002c060e132981 */ /* 0x000f22000c1e1900 */
[----:B------:R-:W-:-:S03]  /*04d0*/  @P1 LOP3.LUT R6, R6, R21, RZ, 0x3c, !PT ;  /* 0x0000001506061212 */ /* 0x000fc600078e3cff */
[----:B------:R-:W4:Y:S01]  /*04e0*/  @P2 LDG.E R21, desc[UR6][R14.64+0x34] ;  /* 0x000034060e152981 */ /* 0x000f22000c1e1900 */
[----:B--2---:R-:W-:-:S03]  /*04f0*/  @!P0 LOP3.LUT R3, R3, R16, RZ, 0x3c, !PT ;  /* 0x0000001003038212 */ /* 0x004fc600078e3cff */
[----:B------:R-:W2:Y:S01]  /*0500*/  @P1 LDG.E R16, desc[UR6][R14.64+0x1c] ;  /* 0x00001c060e101981 */ /* 0x000ea2000c1e1900 */
[----:B---3--:R-:W-:-:S03]  /*0510*/  @!P0 LOP3.LUT R7, R7, R18, RZ, 0x3c, !PT ;  /* 0x0000001207078212 */ /* 0x008fc600078e3cff */
[----:B------:R-:W3:Y:S01]  /*0520*/  @P2 LDG.E R18, desc[UR6][R14.64+0x28] ;  /* 0x000028060e122981 */ /* 0x000ee2000c1e1900 */
[----:B----4-:R-:W-:-:S03]  /*0530*/  @P1 LOP3.LUT R3, R3, R20, RZ, 0x3c, !PT ;  /* 0x0000001403031212 */ /* 0x010fc600078e3cff */
[----:B------:R-:W4:Y:S01]  /*0540*/  @P2 LDG.E R20, desc[UR6][R14.64+0x30] ;  /* 0x000030060e142981 */ /* 0x000f22000c1e1900 */
[----:B------:R-:W-:-:S03]  /*0550*/  @P5 LOP3.LUT R5, R5, R24, RZ, 0x3c, !PT ;  /* 0x0000001805055212 */ /* 0x000fc600078e3cff */
[----:B------:R-:W4:Y:S01]  /*0560*/  @P3 LDG.E R24, desc[UR6][R14.64+0x3c] ;  /* 0x00003c060e183981 */ /* 0x000f22000c1e1900 */
[----:B------:R-:W-:-:S03]  /*0570*/  @P1 LOP3.LUT R4, R4, R17, RZ, 0x3c, !PT ;  /* 0x0000001104041212 */ /* 0x000fc600078e3cff */
[----:B------:R-:W4:Y:S01]  /*0580*/  @P3 LDG.E R17, desc[UR6][R14.64+0x48] ;  /* 0x000048060e113981 */ /* 0x000f22000c1e1900 */
[----:B------:R-:W-:-:S03]  /*0590*/  @P2 LOP3.LUT R6, R6, R19, RZ, 0x3c, !PT ;  /* 0x0000001306062212 */ /* 0x000fc600078e3cff */
[----:B------:R-:W4:Y:S01]  /*05a0*/  @P4 LDG.E R19, desc[UR6][R14.64+0x54] ;  /* 0x000054060e134981 */ /* 0x000f22000c1e1900 */
[----:B------:R-:W-:Y:S02]  /*05b0*/  @P2 LOP3.LUT R4, R4, R21, RZ, 0x3c, !PT ;  /* 0x0000001504042212 */ /* 0x000fe400078e3cff */
[----:B------:R-:W-:Y:S01]  /*05c0*/  @P3 LOP3.LUT R6, R6, R23, RZ, 0x3c, !PT ;  /* 0x0000001706063212 */ /* 0x000fe200078e3cff */
[----:B------:R-:W4:Y:S04]  /*05d0*/  @P4 LDG.E R21, desc[UR6][R14.64+0x5c] ;  /* 0x00005c060e154981 */ /* 0x000f28000c1e1900 */
[----:B------:R-:W4:Y:S01]  /*05e0*/  @P5 LDG.E R23, desc[UR6][R14.64+0x68] ;  /* 0x000068060e175981 */ /* 0x000f22000c1e1900 */
[----:B--2---:R-:W-:-:S03]  /*05f0*/  @P1 LOP3.LUT R7, R7, R16, RZ, 0x3c, !PT ;  /* 0x0000001007071212 */ /* 0x004fc600078e3cff */
[----:B------:R-:W2:Y:S01]  /*0600*/  @P4 LDG.E R16, desc[UR6][R14.64+0x50] ;  /* 0x000050060e104981 */ /* 0x000ea2000c1e1900 */
[----:B---3--:R-:W-:-:S03]  /*0610*/  @P2 LOP3.LUT R3, R3, R18, RZ, 0x3c, !PT ;  /* 0x0000001203032212 */ /* 0x008fc600078e3cff */
[----:B------:R-:W3:Y:S01]  /*0620*/  @P4 LDG.E R18, desc[UR6][R14.64+0x58] ;  /* 0x000058060e124981 */ /* 0x000ee2000c1e1900 */
[----:B----4-:R-:W-:-:S03]  /*0630*/  @P2 LOP3.LUT R7, R7, R20, RZ, 0x3c, !PT ;  /* 0x0000001407072212 */ /* 0x010fc600078e3cff */
[----:B------:R-:W4:Y:S01]  /*0640*/  @P5 LDG.E R20, desc[UR6][R14.64+0x64] ;  /* 0x000064060e145981 */ /* 0x000f22000c1e1900 */
[----:B------:R-:W-:-:S03]  /*0650*/  @P3 LOP3.LUT R3, R3, R24, RZ, 0x3c, !PT ;  /* 0x0000001803033212 */ /* 0x000fc600078e3cff */
[----:B------:R-:W4:Y:S01]  /*0660*/  @P5 LDG.E R24, desc[UR6][R14.64+0x6c] ;  /* 0x00006c060e185981 */ /* 0x000f22000c1e1900 */
[----:B------:R-:W-:Y:S02]  /*0670*/  LOP3.LUT P0, RZ, R22, 0x80, RZ, 0xc0, !PT ;  /* 0x0000008016ff7812 */ /* 0x000fe4000780c0ff */
[----:B------:R-:W-:Y:S02]  /*0680*/  @P3 LOP3.LUT R7, R7, R26, RZ, 0x3c, !PT ;  /* 0x0000001a07073212 */ /* 0x000fe400078e3cff */
[----:B------:R-:W-:Y:S02]  /*0690*/  @P3 LOP3.LUT R4, R4, R17, RZ, 0x3c, !PT ;  /* 0x0000001104043212 */ /* 0x000fe400078e3cff */
[----:B------:R-:W4:Y:S01]  /*06a0*/  @P6 LDG.E R17, desc[UR6][R14.64+0x7c] ;  /* 0x00007c060e116981 */ /* 0x000f22000c1e1900 */
[----:B------:R-:W-:-:S03]  /*06b0*/  @P4 LOP3.LUT R6, R6, R19, RZ, 0x3c, !PT ;  /* 0x0000001306064212 */ /* 0x000fc600078e3cff */
[----:B------:R-:W4:Y:S01]  /*06c0*/  @P6 LDG.E R19, desc[UR6][R14.64+0x84] ;  /* 0x000084060e136981 */ /* 0x000f22000c1e1900 */
[----:B------:R-:W-:-:S03]  /*06d0*/  @P4 LOP3.LUT R4, R4, R21, RZ, 0x3c, !PT ;  /* 0x0000001504044212 */ /* 0x000fc600078e3cff */
[----:B------:R-:W4:Y:S01]  /*06e0*/  @P0 LDG.E R26, desc[UR6][R14.64+0x9c] ;  /* 0x00009c060e1a0981 */ /* 0x000f22000c1e1900 */
[----:B------:R-:W-:-:S03]  /*06f0*/  @P5 LOP3.LUT R6, R6, R23, RZ, 0x3c, !PT ;  /* 0x0000001706065212 */ /* 0x000fc600078e3cff */
        /* <DEDUP_REMOVED lines=10> */
[----:B------:R-:W-:Y:S02]  /*07a0*/  @P5 LOP3.LUT R4, R4, R25, RZ, 0x3c, !PT ;  /* 0x0000001904045212 */ /* 0x000fe400078e3cff */
[----:B------:R-:W-:Y:S02]  /*07b0*/  @P6 LOP3.LUT R5, R5, R28, RZ, 0x3c, !PT ;  /* 0x0000001c05056212 */ /* 0x000fe400078e3cff */
[----:B------:R-:W-:Y:S02]  /*07c0*/  @P6 LOP3.LUT R6, R6, R17, RZ, 0x3c, !PT ;  /* 0x0000001106066212 */ /* 0x000fe400078e3cff */
[----:B------:R-:W-:Y:S02]  /*07d0*/  @P6 LOP3.LUT R4, R4, R19, RZ, 0x3c, !PT ;  /* 0x0000001304046212 */ /* 0x000fe400078e3cff */
[----:B------:R-:W-:Y:S02]  /*07e0*/  @P0 LOP3.LUT R5, R5, R26, RZ, 0x3c, !PT ;  /* 0x0000001a05050212 */ /* 0x000fe400078e3cff */
[----:B------:R-:W-:-:S02]  /*07f0*/  @P0 LOP3.LUT R6, R6, R21, RZ, 0x3c, !PT ;  /* 0x0000001506060212 */ /* 0x000fc400078e3cff */
[----:B------:R-:W-:Y:S02]  /*0800*/  @P0 LOP3.LUT R4, R4, R23, RZ, 0x3c, !PT ;  /* 0x0000001704040212 */ /* 0x000fe400078e3cff */
[----:B--2---:R-:W-:Y:S02]  /*0810*/  @P6 LOP3.LUT R3, R3, R16, RZ, 0x3c, !PT ;  /* 0x0000001003036212 */ /* 0x004fe400078e3cff */
[----:B---3--:R-:W-:Y:S02]  /*0820*/  @P6 LOP3.LUT R7, R7, R18, RZ, 0x3c, !PT ;  /* 0x0000001207076212 */ /* 0x008fe400078e3cff */
[----:B----4-:R-:W-:Y:S02]  /*0830*/  @P0 LOP3.LUT R3, R3, R20, RZ, 0x3c, !PT ;  /* 0x0000001403030212 */ /* 0x010fe400078e3cff */
[----:B------:R-:W-:Y:S02]  /*0840*/  @P0 LOP3.LUT R7, R7, R24, RZ, 0x3c, !PT ;  /* 0x0000001807070212 */ /* 0x000fe400078e3cff */
[----:B------:R-:W-:-:S13]  /*0850*/  R2P PR, R22.B1, 0x7f ;  /* 0x0000007f16007804 */ /* 0x000fda0000001000 */
[----:B------:R-:W2:Y:S04]  /*0860*/  @P0 LDG.E R18, desc[UR6][R14.64+0xa0] ;  /* 0x0000a0060e120981 */ /* 0x000ea8000c1e1900 */
[----:B------:R-:W3:Y:S04]  /*0870*/  @P0 LDG.E R19, desc[UR6][R14.64+0xa4] ;  /* 0x0000a4060e130981 */ /* 0x000ee8000c1e1900 */
[----:B------:R-:W4:Y:S04]  /*0880*/  @P0 LDG.E R20, desc[UR6][R14.64+0xa8] ;  /* 0x0000a8060e140981 */ /* 0x000f28000c1e1900 */
[----:B------:R-:W4:Y:S04]  /*0890*/  @P0 LDG.E R21, desc[UR6][R14.64+0xac] ;  /* 0x0000ac060e150981 */ /* 0x000f28000c1e1900 */
[----:B------:R-:W4:Y:S04]  /*08a0*/  @P0 LDG.E R24, desc[UR6][R14.64+0xb0] ;  /* 0x0000b0060e180981 */ /* 0x000f28000c1e1900 */
[----:B------:R-:W4:Y:S04]  /*08b0*/  @P1 LDG.E R16, desc[UR6][R14.64+0xbc] ;  /* 0x0000bc060e101981 */ /* 0x000f28000c1e1900 */
[----:B------:R-:W4:Y:S04]  /*08c0*/  @P1 LDG.E R26, desc[UR6][R14.64+0xb4] ;  /* 0x0000b4060e1a1981 */ /* 0x000f28000c1e1900 */
        /* <DEDUP_REMOVED lines=11> */
[----:B------:R-:W-:Y:S01]  /*0980*/  LOP3.LUT P0, RZ, R22, 0x8000, RZ, 0xc0, !PT ;  /* 0x0000800016ff7812 */ /* 0x000fe2000780c0ff */
[----:B------:R-:W4:Y:S01]  /*0990*/  @P2 LDG.E R24, desc[UR6][R14.64+0xd8] ;  /* 0x0000d8060e182981 */ /* 0x000f22000c1e1900 */
[----:B------:R-:W-:-:S03]  /*09a0*/  @P1 LOP3.LUT R7, R7, R16, RZ, 0x3c, !PT ;  /* 0x0000001007071212 */ /* 0x000fc600078e3cff */
[----:B------:R-:W4:Y:S01]  /*09b0*/  @P2 LDG.E R22, desc[UR6][R14.64+0xd0] ;  /* 0x0000d0060e162981 */ /* 0x000f22000c1e1900 */
[----:B------:R-:W-:-:S03]  /*09c0*/  @P1 LOP3.LUT R3, R3, R26, RZ, 0x3c, !PT ;  /* 0x0000001a03031212 */ /* 0x000fc600078e3cff */
[----:B------:R-:W4:Y:S01]  /*09d0*/  @P3 LDG.E R16, desc[UR6][R14.64+0xe4] ;  /* 0x0000e4060e103981 */ /* 0x000f22000c1e1900 */
[----:B------:R-:W-:-:S03]  /*09e0*/  @P1 LOP3.LUT R6, R6, R23, RZ, 0x3c, !PT ;  /* 0x0000001706061212 */ /* 0x000fc600078e3cff */
[----:B------:R-:W4:Y:S01]  /*09f0*/  @P3 LDG.E R26, desc[UR6][R14.64+0xdc] ;  /* 0x0000dc060e1a3981 */ /* 0x000f22000c1e1900 */
[----:B------:R-:W-:-:S03]  /*0a00*/  @P1 LOP3.LUT R4, R4, R17, RZ, 0x3c, !PT ;  /* 0x0000001104041212 */ /* 0x000fc600078e3cff */
        /* <DEDUP_REMOVED lines=43> */
[----:B------:R-:W-:-:S04]  /*0cc0*/  UIADD3 UR4, UPT, UPT, UR4, 0x10, URZ ;  /* 0x0000001004047890 */ /* 0x000fc8000fffe0ff */
[----:B------:R-:W-:Y:S01]  /*0cd0*/  UISETP.NE.AND UP0, UPT, UR4, 0x20, UPT ;  /* 0x000000200400788c */ /* 0x000fe2000bf05270 */
[----:B--2---:R-:W-:Y:S02]  /*0ce0*/  @P5 LOP3.LUT R5, R5, R18, RZ, 0x3c, !PT ;  /* 0x0000001205055212 */ /* 0x004fe400078e3cff */
[----:B---3--:R-:W-:Y:S02]  /*0cf0*/  @P6 LOP3.LUT R6, R6, R19, RZ, 0x3c, !PT ;  /* 0x0000001306066212 */ /* 0x008fe400078e3cff */
[----:B----4-:R-:W-:Y:S02]  /*0d00*/  @P6 LOP3.LUT R3, R3, R20, RZ, 0x3c, !PT ;  /* 0x0000001403036212 */ /* 0x010fe400078e3cff */
[----:B------:R-:W-:Y:S02]  /*0d10*/  @P6 LOP3.LUT R4, R4, R21, RZ, 0x3c, !PT ;  /* 0x0000001504046212 */ /* 0x000fe400078e3cff */
[----:B------:R-:W-:Y:S02]  /*0d20*/  @P6 LOP3.LUT R7, R7, R22, RZ, 0x3c, !PT ;  /* 0x0000001607076212 */ /* 0x000fe400078e3cff */
[----:B------:R-:W-:-:S02]  /*0d30*/  @P6 LOP3.LUT R5, R5, R16, RZ, 0x3c, !PT ;  /* 0x0000001005056212 */ /* 0x000fc400078e3cff */
[----:B------:R-:W-:Y:S02]  /*0d40*/  @P0 LOP3.LUT R3, R3, R24, RZ, 0x3c, !PT ;  /* 0x0000001803030212 */ /* 0x000fe400078e3cff */
[----:B------:R-:W-:Y:S02]  /*0d50*/  @P0 LOP3.LUT R5, R5, R28, RZ, 0x3c, !PT ;  /* 0x0000001c05050212 */ /* 0x000fe400078e3cff */
[----:B------:R-:W-:Y:S02]  /*0d60*/  @P0 LOP3.LUT R7, R7, R26, RZ, 0x3c, !PT ;  /* 0x0000001a07070212 */ /* 0x000fe400078e3cff */
[----:B------:R-:W-:Y:S02]  /*0d70*/  @P0 LOP3.LUT R4, R4, R23, RZ, 0x3c, !PT ;  /* 0x0000001704040212 */ /* 0x000fe400078e3cff */
[----:B------:R-:W-:Y:S01]  /*0d80*/  @P0 LOP3.LUT R6, R6, R17, RZ, 0x3c, !PT ;  /* 0x0000001106060212 */ /* 0x000fe200078e3cff */
[----:B------:R-:W-:Y:S06]  /*0d90*/  BRA.U UP0, `(.L_x_23) ;  /* 0xfffffff500487547 */ /* 0x000fec000b83ffff */
[----:B------:R-:W-:-:S05]  /*0da0*/  VIADD R0, R0, 0x1 ;  /* 0x0000000100007836 */ /* 0x000fca0000000000 */
[----:B------:R-:W-:-:S13]  /*0db0*/  ISETP.NE.AND P0, PT, R0, 0x5, PT ;  /* 0x000000050000780c */ /* 0x000fda0003f05270 */
[----:B------:R-:W-:Y:S05]  /*0dc0*/  @P0 BRA `(.L_x_24) ;  /* 0xfffffff400300947 */ /* 0x000fea000383ffff */
[----:B------:R-:W-:Y:S01]  /*0dd0*/  LOP3.LUT R0, R2, 0x3, RZ, 0xc0, !PT ;  /* 0x0000000302007812 */ /* 0x000fe200078ec0ff */
[----:B------:R0:W-:Y:S03]  /*0de0*/  STL.64 [R1+0x8], R6 ;  /* 0x0000080601007387 */ /* 0x0001e60000100a00 */
[----:B------:R-:W-:Y:S01]  /*0df0*/  ISETP.NE.U32.AND P0, PT, R0, 0x1, PT ;  /* 0x000000010000780c */ /* 0x000fe20003f05070 */
[----:B------:R0:W-:Y:S03]  /*0e00*/  STL.64 [R1+0x10], R4 ;  /* 0x0000100401007387 */ /* 0x0001e60000100a00 */
[----:B------:R-:W-:Y:S01]  /*0e10*/  ISETP.NE.AND.EX P0, PT, RZ, RZ, PT, P0 ;  /* 0x000000ffff00720c */ /* 0x000fe20003f05300 */
[----:B------:R0:W-:-:S12]  /*0e20*/  STL [R1+0x4], R3 ;  /* 0x0000040301007387 */ /* 0x0001d80000100800 */
[----:B0-----:R-:W-:Y:S05]  /*0e30*/  @!P0 BRA `(.L_x_22) ;  /* 0x0000001800088947 */ /* 0x001fea0003800000 */
[----:B------:R-:W-:Y:S01]  /*0e40*/  UMOV UR4, URZ ;  /* 0x000000ff00047c82 */ /* 0x000fe20008000000 */
[----:B------:R-:W-:Y:S01]  /*0e50*/  UMOV UR5, URZ ;  /* 0x000000ff00057c82 */ /* 0x000fe20008000000 */
[----:B------:R-:W-:Y:S02]  /*0e60*/  IMAD.MOV.U32 R0, RZ, RZ, RZ ;  /* 0x000000ffff007224 */ /* 0x000fe400078e00ff */
[----:B------:R-:W-:Y:S02]  /*0e70*/  IMAD.MOV.U32 R4, RZ, RZ, RZ ;  /* 0x000000ffff047224 */ /* 0x000fe400078e00ff */
[----:B------:R-:W-:Y:S02]  /*0e80*/  IMAD.MOV.U32 R7, RZ, RZ, RZ ;  /* 0x000000ffff077224 */ /* 0x000fe400078e00ff */
[----:B------:R-:W-:Y:S02]  /*0e90*/  IMAD.MOV.U32 R3, RZ, RZ, RZ ;  /* 0x000000ffff037224 */ /* 0x000fe400078e00ff */
[----:B------:R-:W-:-:S02]  /*0ea0*/  IMAD.U32 R5, RZ, RZ, UR4 ;  /* 0x00000004ff057e24 */ /* 0x000fc4000f8e00ff */
[----:B------:R-:W-:-:S07]  /*0eb0*/  IMAD.U32 R6, RZ, RZ, UR5 ;  /* 0x00000005ff067e24 */ /* 0x000fce000f8e00ff */
.L_x_26:
[----:B------:R-:W-:-:S06]  /*0ec0*/  IMAD R12, R0, 0x4, R1 ;  /* 0x00000004000c7824 */ /* 0x000fcc00078e0201 */
[----:B------:R-:W5:Y:S01]  /*0ed0*/  LDL R12, [R12+0x4] ;  /* 0x000004000c0c7983 */ /* 0x000f620000100800 */
[----:B------:R-:W-:-:S05]  /*0ee0*/  UMOV UR4, URZ ;  /* 0x000000ff00047c82 */ /* 0x000fca0008000000 */
.L_x_25:
        /* <DEDUP_REMOVED lines=178> */
[----:B------:R0:W-:Y:S03]  /*1a10*/  STL [R1+0x4], R3 ;  /* 0x0000040301007387 */ /* 0x0001e60000100800 */
[----:B------:R-:W-:Y:S01]  /*1a20*/  ISETP.NE.U32.AND P0, PT, R0, 0x3, PT ;  /* 0x000000030000780c */ /* 0x000fe20003f05070 */
[----:B------:R0:W-:Y:S03]  /*1a30*/  STL.64 [R1+0x8], R6 ;  /* 0x0000080601007387 */ /* 0x0001e60000100a00 */
[----:B------:R-:W-:Y:S01]  /*1a40*/  ISETP.NE.AND.EX P0, PT, RZ, RZ, PT, P0 ;  /* 0x000000ffff00720c */ /* 0x000fe20003f05300 */
[----:B------:R0:W-:-:S12]  /*1a50*/  STL.64 [R1+0x10], R4 ;  /* 0x0000100401007387 */ /* 0x0001d80000100a00 */
[----:B0-----:R-:W-:Y:S05]  /*1a60*/  @P0 BRA `(.L_x_22) ;  /* 0x0000000800fc0947 */ /* 0x001fea0003800000 */
        /* <DEDUP_REMOVED lines=8> */
.L_x_28:
[----:B------:R-:W-:-:S06]  /*1af0*/  IMAD R12, R0, 0x4, R1 ;  /* 0x00000004000c7824 */ /* 0x000fcc00078e0201 */
[----:B------:R-:W5:Y:S01]  /*1b00*/  LDL R12, [R12+0x4] ;  /* 0x000004000c0c7983 */ /* 0x000f620000100800 */
[----:B------:R-:W-:-:S05]  /*1b10*/  UMOV UR4, URZ ;  /* 0x000000ff00047c82 */ /* 0x000fca0008000000 */
.L_x_27:
        /* <DEDUP_REMOVED lines=177> */
[----:B------:R0:W-:Y:S04]  /*2630*/  STL [R1+0x4], R3 ;  /* 0x0000040301007387 */ /* 0x0001e80000100800 */
[----:B------:R0:W-:Y:S04]  /*2640*/  STL.64 [R1+0x8], R6 ;  /* 0x0000080601007387 */ /* 0x0001e80000100a00 */
[----:B------:R0:W-:Y:S02]  /*2650*/  STL.64 [R1+0x10], R4 ;  /* 0x0000100401007387 */ /* 0x0001e40000100a00 */
.L_x_22:
[----:B------:R-:W-:Y:S05]  /*2660*/  BSYNC.RECONVERGENT B1 ;  /* 0x0000000000017941 */ /* 0x000fea0003800200 */
.L_x_21:
[C---:B------:R-:W-:Y:S01]  /*2670*/  ISETP.GT.U32.AND P0, PT, R2.reuse, 0x3, PT ;  /* 0x000000030200780c */ /* 0x040fe20003f04070 */
[----:B------:R-:W-:Y:S01]  /*2680*/  VIADD R11, R11, 0x1 ;  /* 0x000000010b0b7836 */ /* 0x000fe20000000000 */
[--C-:B------:R-:W-:Y:S02]  /*2690*/  SHF.R.U64 R2, R2, 0x2, R13.reuse ;  /* 0x0000000202027819 */ /* 0x100fe4000000120d */
[----:B------:R-:W-:Y:S02]  /*26a0*/  ISETP.GT.U32.AND.EX P0, PT, R13, RZ, PT, P0 ;  /* 0x000000ff0d00720c */ /* 0x000fe40003f04100 */
[----:B------:R-:W-:-:S11]  /*26b0*/  SHF.R.U32.HI R13, RZ, 0x2, R13 ;  /* 0x00000002ff0d7819 */ /* 0x000fd6000001160d */
[----:B------:R-:W-:Y:S05]  /*26c0*/  @P0 BRA `(.L_x_29) ;  /* 0xffffffd800c40947 */ /* 0x000fea000383ffff */
.L_x_20:
[----:B------:R-:W-:Y:S05]  /*26d0*/  BSYNC.RECONVERGENT B0 ;  /* 0x0000000000007941 */ /* 0x000fea0003800200 */
.L_x_19:
[----:B------:R-:W1:Y:S01]  /*26e0*/  LDC.64 R8, c[0x0][0x388] ;  /* 0x0000e200ff087b82 */ /* 0x000e620000000a00 */
[----:B------:R-:W-:Y:S01]  /*26f0*/  SHF.R.U32.HI R0, RZ, 0x2, R3 ;  /* 0x00000002ff007819 */ /* 0x000fe20000011603 */
[----:B------:R-:W2:Y:S01]  /*2700*/  LDCU.64 UR4, c[0x0][0x380] ;  /* 0x00007000ff0477ac */ /* 0x000ea20008000a00 */
[----:B0-----:R-:W-:Y:S02]  /*2710*/  SHF.R.U32.HI R7, RZ, 0x2, R6 ;  /* 0x00000002ff077819 */ /* 0x001fe40000011606 */
[----:B------:R-:W-:Y:S01]  /*2720*/  LOP3.LUT R0, R0, R3, RZ, 0x3c, !PT ;  /* 0x0000000300007212 */ /* 0x000fe200078e3cff */
[----:B------:R-:W-:Y:S01]  /*2730*/  IMAD.SHL.U32 R3, R5, 0x10, RZ ;  /* 0x0000001005037824 */ /* 0x000fe200078e00ff */
[----:B------:R-:W-:-:S03]  /*2740*/  LOP3.LUT R7, R7, R6, RZ, 0x3c, !PT ;  /* 0x0000000607077212 */ /* 0x000fc600078e3cff */
[----:B------:R-:W-:-:S05]  /*2750*/  IMAD.SHL.U32 R2, R0, 0x2, RZ ;  /* 0x0000000200027824 */ /* 0x000fca00078e00ff */
[----:B------:R-:W-:Y:S01]  /*2760*/  LOP3.LUT R2, R0, R2, R3, 0x96, !PT ;  /* 0x0000000200027212 */ /* 0x000fe200078e9603 */
[----:B------:R-:W-:-:S03]  /*2770*/  IMAD.SHL.U32 R3, R7, 0x2, RZ ;  /* 0x0000000207037824 */ /* 0x000fc600078e00ff */
[----:B------:R-:W-:Y:S02]  /*2780*/  LOP3.LUT R2, R2, R5, RZ, 0x3c, !PT ;  /* 0x0000000502027212 */ /* 0x000fe400078e3cff */
[----:B------:R-:W-:Y:S02]  /*2790*/  SHF.R.S32.HI R5, RZ, 0x1f, R10 ;  /* 0x0000001fff057819 */ /* 0x000fe4000001140a */
[----:B-1----:R-:W-:Y:S01]  /*27a0*/  LOP3.LUT R8, R8, 0xaad26b49, RZ, 0x3c, !PT ;  /* 0xaad26b4908087812 */ /* 0x002fe200078e3cff */
[----:B------:R-:W-:Y:S01]  /*27b0*/  IMAD.SHL.U32 R0, R2, 0x10, RZ ;  /* 0x0000001002007824 */ /* 0x000fe200078e00ff */
[----:B------:R-:W-:-:S03]  /*27c0*/  LOP3.LUT R9, R9, 0xf7dcefdd, RZ, 0x3c, !PT ;  /* 0xf7dcefdd09097812 */ /* 0x000fc600078e3cff */
[----:B------:R-:W-:Y:S01]  /*27d0*/  IMAD R8, R8, 0x4182bed5, RZ ;  /* 0x4182bed508087824 */ /* 0x000fe200078e02ff */
[----:B------:R-:W-:Y:S01]  /*27e0*/  LOP3.LUT R3, R7, R3, R0, 0x96, !PT ;  /* 0x0000000307037212 */ /* 0x000fe200078e9600 */
[----:B------:R-:W-:-:S03]  /*27f0*/  IMAD R9, R9, -0x658354e5, RZ ;  /* 0x9a7cab1b09097824 */ /* 0x000fc600078e02ff */
[----:B------:R-:W-:Y:S02]  /*2800*/  LOP3.LUT R3, R3, R2, RZ, 0x3c, !PT ;  /* 0x0000000203037212 */ /* 0x000fe400078e3cff */
[----:B------:R-:W-:Y:S02]  /*2810*/  IADD3 R8, PT, PT, R8, 0x64f0c9, R9 ;  /* 0x0064f0c908087810 */ /* 0x000fe40007ffe009 */
[----:B--2---:R-:W-:Y:S02]  /*2820*/  LEA R2, P0, R10, UR4, 0x2 ;  /* 0x000000040a027c11 */ /* 0x004fe4000f8010ff */
[----:B------:R-:W-:-:S05]  /*2830*/  IADD3 R3, PT, PT, R8, 0xb0f8a, R3 ;  /* 0x000b0f8a08037810 */ /* 0x000fca0007ffe003 */
[----:B------:R-:W-:-:S05]  /*2840*/  IMAD.HI.U32 R0, R3, 0x51eb851f, RZ ;  /* 0x51eb851f03007827 */ /* 0x000fca00078e00ff */
[----:B------:R-:W-:-:S05]  /*2850*/  SHF.R.U32.HI R0, RZ, 0x5, R0 ;  /* 0x00000005ff007819 */ /* 0x000fca0000011600 */
[----:B------:R-:W-:Y:S01]  /*2860*/  IMAD R0, R0, -0x64, R3 ;  /* 0xffffff9c00007824 */ /* 0x000fe200078e0203 */
[----:B------:R-:W-:-:S03]  /*2870*/  LEA.HI.X R3, R10, UR5, R5, 0x2, P0 ;  /* 0x000000050a037c11 */ /* 0x000fc600080f1405 */
[----:B------:R-:W-:-:S05]  /*2880*/  VIADD R5, R0, 0x1 ;  /* 0x0000000100057836 */ /* 0x000fca0000000000 */
[----:B------:R-:W-:Y:S01]  /*2890*/  STG.E desc[UR6][R2.64], R5 ;  /* 0x0000000502007986 */ /* 0x000fe2000c101906 */
[----:B------:R-:W-:Y:S05]  /*28a0*/  EXIT ;  /* 0x000000000000794d */ /* 0x000fea0003800000 */
.L_x_30:
        /* <DEDUP_REMOVED lines=13> */
.L_x_48:


//--------------------- .text._Z4initPim          --------------------------
	.section	.text._Z4initPim,"ax",@progbits
	.align	128
        .global         _Z4initPim
        .type           _Z4initPim,@function
        .size           _Z4initPim,(.L_x_49 - _Z4initPim)
        .other          _Z4initPim,@"STO_CUDA_ENTRY STV_DEFAULT"
_Z4initPim:
.text._Z4initPim:
        /* <DEDUP_REMOVED lines=30> */
.L_x_41:
        /* <DEDUP_REMOVED lines=11> */
.L_x_36:
[----:B------:R-:W-:-:S06]  /*0290*/  IMAD R12, R0, 0x4, R1 ;  /* 0x00000004000c7824 */ /* 0x000fcc00078e0201 */
[----:B------:R-:W5:Y:S01]  /*02a0*/  LDL R12, [R12+0x4] ;  /* 0x000004000c0c7983 */ /* 0x000f620000100800 */
[----:B------:R-:W-:-:S05]  /*02b0*/  UMOV UR4, URZ ;  /* 0x000000ff00047c82 */ /* 0x000fca0008000000 */
.L_x_35:
        /* <DEDUP_REMOVED lines=192> */
.L_x_38:
[----:B------:R-:W-:-:S06]  /*0ec0*/  IMAD R12, R0, 0x4, R1 ;  /* 0x00000004000c7824 */ /* 0x000fcc00078e0201 */
[----:B------:R-:W5:Y:S01]  /*0ed0*/  LDL R12, [R12+0x4] ;  /* 0x000004000c0c7983 */ /* 0x000f620000100800 */
[----:B------:R-:W-:-:S05]  /*0ee0*/  UMOV UR4, URZ ;  /* 0x000000ff00047c82 */ /* 0x000fca0008000000 */
.L_x_37:
        /* <DEDUP_REMOVED lines=192> */
.L_x_40:
[----:B------:R-:W-:-:S06]  /*1af0*/  IMAD R12, R0, 0x4, R1 ;  /* 0x00000004000c7824 */ /* 0x000fcc00078e0201 */
[----:B------:R-:W5:Y:S01]  /*1b00*/  LDL R12, [R12+0x4] ;  /* 0x000004000c0c7983 */ /* 0x000f620000100800 */
[----:B------:R-:W-:-:S05]  /*1b10*/  UMOV UR4, URZ ;  /* 0x000000ff00047c82 */ /* 0x000fca0008000000 */
.L_x_39:
        /* <DEDUP_REMOVED lines=180> */
.L_x_34:
[----:B------:R-:W-:Y:S05]  /*2660*/  BSYNC.RECONVERGENT B1 ;  /* 0x0000000000017941 */ /* 0x000fea0003800200 */
.L_x_33:
[C---:B------:R-:W-:Y:S01]  /*2670*/  ISETP.GT.U32.AND P0, PT, R2.reuse, 0x3, PT ;  /* 0x000000030200780c */ /* 0x040fe20003f04070 */
[----:B------:R-:W-:Y:S01]  /*2680*/  VIADD R11, R11, 0x1 ;  /* 0x000000010b0b7836 */ /* 0x000fe20000000000 */
[--C-:B------:R-:W-:Y:S02]  /*2690*/  SHF.R.U64 R2, R2, 0x2, R13.reuse ;  /* 0x0000000202027819 */ /* 0x100fe4000000120d */
[----:B------:R-:W-:Y:S02]  /*26a0*/  ISETP.GT.U32.AND.EX P0, PT, R13, RZ, PT, P0 ;  /* 0x000000ff0d00720c */ /* 0x000fe40003f04100 */
[----:B------:R-:W-:-:S11]  /*26b0*/  SHF.R.U32.HI R13, RZ, 0x2, R13 ;  /* 0x00000002ff0d7819 */ /* 0x000fd6000001160d */
[----:B------:R-:W-:Y:S05]  /*26c0*/  @P0 BRA `(.L_x_41) ;  /* 0xffffffd800c40947 */ /* 0x000fea000383ffff */
.L_x_32:
[----:B------:R-:W-:Y:S05]  /*26d0*/  BSYNC.RECONVERGENT B0 ;  /* 0x0000000000007941 */ /* 0x000fea0003800200 */
.L_x_31:
[----:B------:R-:W1:Y:S01]  /*26e0*/  LDC.64 R8, c[0x0][0x388] ;  /* 0x0000e200ff087b82 */ /* 0x000e620000000a00 */
[----:B------:R-:W-:Y:S01]  /*26f0*/  SHF.R.U32.HI R0, RZ, 0x2, R3 ;  /* 0x00000002ff007819 */ /* 0x000fe20000011603 */
[----:B------:R-:W-:Y:S03]  /*2700*/  BSSY.RECONVERGENT B0, `(.L_x_42) ;  /* 0x000001d000007945 */ /* 0x000fe60003800200 */
[----:B------:R-:W-:Y:S01]  /*2710*/  LOP3.LUT R0, R0, R3, RZ, 0x3c, !PT ;  /* 0x0000000300007212 */ /* 0x000fe200078e3cff */
[----:B0-----:R-:W-:-:S04]  /*2720*/  IMAD.SHL.U32 R3, R5, 0x10, RZ ;  /* 0x0000001005037824 */ /* 0x001fc800078e00ff */
[----:B------:R-:W-:-:S05]  /*2730*/  IMAD.SHL.U32 R2, R0, 0x2, RZ ;  /* 0x0000000200027824 */ /* 0x000fca00078e00ff */
[----:B------:R-:W-:Y:S01]  /*2740*/  LOP3.LUT R2, R0, R2, R3, 0x96, !PT ;  /* 0x0000000200027212 */ /* 0x000fe200078e9603 */
[----:B------:R-:W-:-:S03]  /*2750*/  IMAD.MOV.U32 R3, RZ, RZ, 0x2f800000 ;  /* 0x2f800000ff037424 */ /* 0x000fc600078e00ff */
[----:B------:R-:W-:Y:S01]  /*2760*/  LOP3.LUT R7, R2, R5, RZ, 0x3c, !PT ;  /* 0x0000000502077212 */ /* 0x000fe200078e3cff */
[----:B------:R-:W-:Y:S01]  /*2770*/  IMAD.MOV.U32 R5, RZ, RZ, RZ ;  /* 0x000000ffff057224 */ /* 0x000fe200078e00ff */
[----:B-1----:R-:W-:Y:S02]  /*2780*/  LOP3.LUT R8, R8, 0xaad26b49, RZ, 0x3c, !PT ;  /* 0xaad26b4908087812 */ /* 0x002fe400078e3cff */
[----:B------:R-:W-:-:S03]  /*2790*/  LOP3.LUT R9, R9, 0xf7dcefdd, RZ, 0x3c, !PT ;  /* 0xf7dcefdd09097812 */ /* 0x000fc600078e3cff */
[----:B------:R-:W-:Y:S02]  /*27a0*/  IMAD R8, R8, 0x4182bed5, RZ ;  /* 0x4182bed508087824 */ /* 0x000fe400078e02ff */
[----:B------:R-:W-:-:S05]  /*27b0*/  IMAD R9, R9, -0x658354e5, RZ ;  /* 0x9a7cab1b09097824 */ /* 0x000fca00078e02ff */
[----:B------:R-:W-:-:S04]  /*27c0*/  IADD3 R8, PT, PT, R8, 0x64f0c9, R9 ;  /* 0x0064f0c908087810 */ /* 0x000fc80007ffe009 */
[----:B------:R-:W-:-:S04]  /*27d0*/  IADD3 R0, PT, PT, R8, 0x587c5, R7 ;  /* 0x000587c508007810 */ /* 0x000fc80007ffe007 */
[----:B------:R-:W-:-:S05]  /*27e0*/  I2FP.F32.U32 R0, R0 ;  /* 0x0000000000007245 */ /* 0x000fca0000201000 */
[----:B------:R-:W-:-:S05]  /*27f0*/  FFMA R0, R0, R3, 1.1641532182693481445e-10 ;  /* 0x2f00000000007423 */ /* 0x000fca0000000003 */
[----:B------:R-:W-:-:S13]  /*2800*/  FSETP.GTU.AND P0, PT, R0, 0.10000000149011611938, PT ;  /* 0x3dcccccd0000780b */ /* 0x000fda0003f0c000 */
[----:B------:R-:W-:Y:S05]  /*2810*/  @P0 BRA `(.L_x_43) ;  /* 0x00000000002c0947 */ /* 0x000fea0003800000 */
[----:B------:R-:W-:Y:S01]  /*2820*/  SHF.R.U32.HI R3, RZ, 0x2, R6 ;  /* 0x00000002ff037819 */ /* 0x000fe20000011606 */
[----:B------:R-:W-:-:S03]  /*2830*/  IMAD.SHL.U32 R0, R7, 0x10, RZ ;  /* 0x0000001007007824 */ /* 0x000fc600078e00ff */
[----:B------:R-:W-:-:S05]  /*2840*/  LOP3.LUT R3, R3, R6, RZ, 0x3c, !PT ;  /* 0x0000000603037212 */ /* 0x000fca00078e3cff */
[----:B------:R-:W-:-:S05]  /*2850*/  IMAD.SHL.U32 R2, R3, 0x2, RZ ;  /* 0x0000000203027824 */ /* 0x000fca00078e00ff */
[----:B------:R-:W-:-:S04]  /*2860*/  LOP3.LUT R0, R3, R2, R0, 0x96, !PT ;  /* 0x0000000203007212 */ /* 0x000fc800078e9600 */
[----:B------:R-:W-:-:S04]  /*2870*/  LOP3.LUT R0, R0, R7, RZ, 0x3c, !PT ;  /* 0x0000000700007212 */ /* 0x000fc800078e3cff */
[----:B------:R-:W-:-:S05]  /*2880*/  IADD3 R0, PT, PT, R8, 0xb0f8a, R0 ;  /* 0x000b0f8a08007810 */ /* 0x000fca0007ffe000 */
[----:B------:R-:W-:-:S05]  /*2890*/  IMAD.HI.U32 R2, R0, 0x51eb851f, RZ ;  /* 0x51eb851f00027827 */ /* 0x000fca00078e00ff */
[----:B------:R-:W-:-:S05]  /*28a0*/  SHF.R.U32.HI R3, RZ, 0x5, R2 ;  /* 0x00000005ff037819 */ /* 0x000fca0000011602 */
[----:B------:R-:W-:-:S04]  /*28b0*/  IMAD R3, R3, -0x64, R0 ;  /* 0xffffff9c03037824 */ /* 0x000fc800078e0200 */
[----:B------:R-:W-:-:S07]  /*28c0*/  VIADD R5, R3, 0x1 ;  /* 0x0000000103057836 */ /* 0x000fce0000000000 */
.L_x_43:
[----:B------:R-:W-:Y:S05]  /*28d0*/  BSYNC.RECONVERGENT B0 ;  /* 0x0000000000007941 */ /* 0x000fea0003800200 */
.L_x_42:
[----:B------:R-:W0:Y:S01]  /*28e0*/  LDCU.64 UR4, c[0x0][0x380] ;  /* 0x00007000ff0477ac */ /* 0x000e220008000a00 */
[----:B------:R-:W-:Y:S02]  /*28f0*/  SHF.R.S32.HI R3, RZ, 0x1f, R10 ;  /* 0x0000001fff037819 */ /* 0x000fe4000001140a */
[----:B0-----:R-:W-:-:S04]  /*2900*/  LEA R2, P0, R10, UR4, 0x2 ;  /* 0x000000040a027c11 */ /* 0x001fc8000f8010ff */
[----:B------:R-:W-:-:S05]  /*2910*/  LEA.HI.X R3, R10, UR5, R3, 0x2, P0 ;  /* 0x000000050a037c11 */ /* 0x000fca00080f1403 */
[----:B------:R-:W-:Y:S01]  /*2920*/  STG.E desc[UR6][R2.64], R5 ;  /* 0x0000000502007986 */ /* 0x000fe2000c101906 */
[----:B------:R-:W-:Y:S05]  /*2930*/  EXIT ;  /* 0x000000000000794d */ /* 0x000fea0003800000 */
.L_x_44:
        /* <DEDUP_REMOVED lines=12> */
.L_x_49:


//--------------------- .nv.global.init           --------------------------
	.section	.nv.global.init,"aw",@progbits
	.align	4
.nv.global.init:
	.type		mrg32k3aM1SubSeq,@object
	.size		mrg32k3aM1SubSeq,(mrg32k3aM2SubSeq - mrg32k3aM1SubSeq)
mrg32k3aM1SubSeq:
        /*0000*/ 	.byte	0x0b, 0xcc, 0xee, 0x04, 0x73, 0x29, 0x8b, 0x6f, 0xf6, 0x53, 0x03, 0xf6, 0x23, 0xf6, 0xea, 0xda
        /* <DEDUP_REMOVED lines=125> */
	.type		mrg32k3aM2SubSeq,@object
	.size		mrg32k3aM2SubSeq,(mrg32k3aM1 - mrg32k3aM2SubSeq)
mrg32k3aM2SubSeq:
        /* <DEDUP_REMOVED lines=126> */
	.type		mrg32k3aM1,@object
	.size		mrg32k3aM1,(mrg32k3aM1Seq - mrg32k3aM1)
mrg32k3aM1:
        /* <DEDUP_REMOVED lines=144> */
	.type		mrg32k3aM1Seq,@object
	.size		mrg32k3aM1Seq,(mrg32k3aM2 - mrg32k3aM1Seq)
mrg32k3aM1Seq:
        /* <DEDUP_REMOVED lines=144> */
	.type		mrg32k3aM2,@object
	.size		mrg32k3aM2,(mrg32k3aM2Seq - mrg32k3aM2)
mrg32k3aM2:
        /* <DEDUP_REMOVED lines=144> */
	.type		mrg32k3aM2Seq,@object
	.size		mrg32k3aM2Seq,(precalc_xorwow_matrix - mrg32k3aM2Seq)
mrg32k3aM2Seq:
        /* <DEDUP_REMOVED lines=144> */
	.type		precalc_xorwow_matrix,@object
	.size		precalc_xorwow_matrix,(precalc_xorwow_offset_matrix - precalc_xorwow_matrix)
precalc_xorwow_matrix:
        /* <DEDUP_REMOVED lines=6400> */
	.type		precalc_xorwow_offset_matrix,@object
	.size		precalc_xorwow_offset_matrix,(.L_1 - precalc_xorwow_offset_matrix)
precalc_xorwow_offset_matrix:
        /* <DEDUP_REMOVED lines=6400> */
.L_1:


//--------------------- .nv.shared.reserved.0     --------------------------
	.section	.nv.shared.reserved.0,"aw",@nobits
	.weak		__nv_reservedSMEM_offset_0_alias
	.size		__nv_reservedSMEM_offset_0_alias, 0, 64
	.other		__nv_reservedSMEM_offset_0_alias,@"STO_CUDA_RESERVED_SHARED STV_DEFAULT"
__nv_reservedSMEM_offset_0_alias:
	.zero		0
	.zero		64


//--------------------- .nv.constant0._Z8spMV_ELLPiS_S_S_i --------------------------
	.section	.nv.constant0._Z8spMV_ELLPiS_S_S_i,"a",@progbits
	.sectionflags	@""
	.align	4
.nv.constant0._Z8spMV_ELLPiS_S_S_i:
	.zero		932


//--------------------- .nv.constant0._Z8spMV_CSRPiS_S_S_S_i --------------------------
	.section	.nv.constant0._Z8spMV_CSRPiS_S_S_S_i,"a",@progbits
	.sectionflags	@""
	.align	4
.nv.constant0._Z8spMV_CSRPiS_S_S_S_i:
	.zero		940


//--------------------- .nv.constant0._Z8spMV_COOPiS_S_S_S_l --------------------------
	.section	.nv.constant0._Z8spMV_COOPiS_S_S_S_l,"a",@progbits
	.sectionflags	@""
	.align	4
.nv.constant0._Z8spMV_COOPiS_S_S_S_l:
	.zero		944


//--------------------- .nv.constant0._Z8initVectPim --------------------------
	.section	.nv.constant0._Z8initVectPim,"a",@progbits
	.sectionflags	@""
	.align	4
.nv.constant0._Z8initVectPim:
	.zero		912


//--------------------- .nv.constant0._Z4initPim  --------------------------
	.section	.nv.constant0._Z4initPim,"a",@progbits
	.sectionflags	@""
	.align	4
.nv.constant0._Z4initPim:
	.zero		912


//--------------------- SYMBOLS --------------------------

	.type		.nv.reservedSmem.offset0,@object
	.size		.nv.reservedSmem.offset0,0x4
